//
// Generated by NVIDIA NVVM Compiler
//
// Compiler Build ID: CL-36424714
// Cuda compilation tools, release 13.0, V13.0.88
// Based on NVVM 20.0.0
//

.version 9.0
.target sm_100
.address_size 64

	// .globl	_Z9MatEleMulPfS_S_ii

.visible .entry _Z9MatEleMulPfS_S_ii(
	.param .u64 .ptr .align 1 _Z9MatEleMulPfS_S_ii_param_0,
	.param .u64 .ptr .align 1 _Z9MatEleMulPfS_S_ii_param_1,
	.param .u64 .ptr .align 1 _Z9MatEleMulPfS_S_ii_param_2,
	.param .u32 _Z9MatEleMulPfS_S_ii_param_3,
	.param .u32 _Z9MatEleMulPfS_S_ii_param_4
)
{
	.reg .pred 	%p<4>;
	.reg .b32 	%r<14>;
	.reg .b32 	%f<4>;
	.reg .b64 	%rd<11>;

	ld.param.u64 	%rd1, [_Z9MatEleMulPfS_S_ii_param_0];
	ld.param.u64 	%rd2, [_Z9MatEleMulPfS_S_ii_param_1];
	ld.param.u64 	%rd3, [_Z9MatEleMulPfS_S_ii_param_2];
	ld.param.u32 	%r4, [_Z9MatEleMulPfS_S_ii_param_3];
	ld.param.u32 	%r3, [_Z9MatEleMulPfS_S_ii_param_4];
	mov.u32 	%r6, %tid.x;
	mov.u32 	%r7, %ntid.x;
	mov.u32 	%r8, %ctaid.x;
	mad.lo.s32 	%r1, %r7, %r8, %r6;
	mov.u32 	%r9, %tid.y;
	mov.u32 	%r10, %ntid.y;
	mov.u32 	%r11, %ctaid.y;
	mad.lo.s32 	%r12, %r10, %r11, %r9;
	setp.ge.s32 	%p1, %r1, %r3;
	setp.ge.s32 	%p2, %r12, %r4;
	or.pred  	%p3, %p1, %p2;
	@%p3 bra 	$L__BB0_2;
	cvta.to.global.u64 	%rd4, %rd1;
	cvta.to.global.u64 	%rd5, %rd2;
	cvta.to.global.u64 	%rd6, %rd3;
	mad.lo.s32 	%r13, %r3, %r12, %r1;
	mul.wide.s32 	%rd7, %r13, 4;
	add.s64 	%rd8, %rd4, %rd7;
	ld.global.f32 	%f1, [%rd8];
	add.s64 	%rd9, %rd5, %rd7;
	ld.global.f32 	%f2, [%rd9];
	mul.f32 	%f3, %f1, %f2;
	add.s64 	%rd10, %rd6, %rd7;
	st.global.f32 	[%rd10], %f3;
$L__BB0_2:
	ret;

}
	// .globl	_Z9MatEleAddPfS_S_ii
.visible .entry _Z9MatEleAddPfS_S_ii(
	.param .u64 .ptr .align 1 _Z9MatEleAddPfS_S_ii_param_0,
	.param .u64 .ptr .align 1 _Z9MatEleAddPfS_S_ii_param_1,
	.param .u64 .ptr .align 1 _Z9MatEleAddPfS_S_ii_param_2,
	.param .u32 _Z9MatEleAddPfS_S_ii_param_3,
	.param .u32 _Z9MatEleAddPfS_S_ii_param_4
)
{
	.reg .pred 	%p<4>;
	.reg .b32 	%r<14>;
	.reg .b32 	%f<4>;
	.reg .b64 	%rd<11>;

	ld.param.u64 	%rd1, [_Z9MatEleAddPfS_S_ii_param_0];
	ld.param.u64 	%rd2, [_Z9MatEleAddPfS_S_ii_param_1];
	ld.param.u64 	%rd3, [_Z9MatEleAddPfS_S_ii_param_2];
	ld.param.u32 	%r4, [_Z9MatEleAddPfS_S_ii_param_3];
	ld.param.u32 	%r3, [_Z9MatEleAddPfS_S_ii_param_4];
	mov.u32 	%r6, %tid.x;
	mov.u32 	%r7, %ntid.x;
	mov.u32 	%r8, %ctaid.x;
	mad.lo.s32 	%r1, %r7, %r8, %r6;
	mov.u32 	%r9, %tid.y;
	mov.u32 	%r10, %ntid.y;
	mov.u32 	%r11, %ctaid.y;
	mad.lo.s32 	%r12, %r10, %r11, %r9;
	setp.ge.s32 	%p1, %r1, %r3;
	setp.ge.s32 	%p2, %r12, %r4;
	or.pred  	%p3, %p1, %p2;
	@%p3 bra 	$L__BB1_2;
	cvta.to.global.u64 	%rd4, %rd1;
	cvta.to.global.u64 	%rd5, %rd2;
	cvta.to.global.u64 	%rd6, %rd3;
	mad.lo.s32 	%r13, %r3, %r12, %r1;
	mul.wide.s32 	%rd7, %r13, 4;
	add.s64 	%rd8, %rd4, %rd7;
	ld.global.f32 	%f1, [%rd8];
	add.s64 	%rd9, %rd5, %rd7;
	ld.global.f32 	%f2, [%rd9];
	add.f32 	%f3, %f1, %f2;
	add.s64 	%rd10, %rd6, %rd7;
	st.global.f32 	[%rd10], %f3;
$L__BB1_2:
	ret;

}
	// .globl	_Z14MatEleSubtractPfS_S_ii
.visible .entry _Z14MatEleSubtractPfS_S_ii(
	.param .u64 .ptr .align 1 _Z14MatEleSubtractPfS_S_ii_param_0,
	.param .u64 .ptr .align 1 _Z14MatEleSubtractPfS_S_ii_param_1,
	.param .u64 .ptr .align 1 _Z14MatEleSubtractPfS_S_ii_param_2,
	.param .u32 _Z14MatEleSubtractPfS_S_ii_param_3,
	.param .u32 _Z14MatEleSubtractPfS_S_ii_param_4
)
{
	.reg .pred 	%p<4>;
	.reg .b32 	%r<14>;
	.reg .b32 	%f<4>;
	.reg .b64 	%rd<11>;

	ld.param.u64 	%rd1, [_Z14MatEleSubtractPfS_S_ii_param_0];
	ld.param.u64 	%rd2, [_Z14MatEleSubtractPfS_S_ii_param_1];
	ld.param.u64 	%rd3, [_Z14MatEleSubtractPfS_S_ii_param_2];
	ld.param.u32 	%r4, [_Z14MatEleSubtractPfS_S_ii_param_3];
	ld.param.u32 	%r3, [_Z14MatEleSubtractPfS_S_ii_param_4];
	mov.u32 	%r6, %tid.x;
	mov.u32 	%r7, %ntid.x;
	mov.u32 	%r8, %ctaid.x;
	mad.lo.s32 	%r1, %r7, %r8, %r6;
	mov.u32 	%r9, %tid.y;
	mov.u32 	%r10, %ntid.y;
	mov.u32 	%r11, %ctaid.y;
	mad.lo.s32 	%r12, %r10, %r11, %r9;
	setp.ge.s32 	%p1, %r1, %r3;
	setp.ge.s32 	%p2, %r12, %r4;
	or.pred  	%p3, %p1, %p2;
	@%p3 bra 	$L__BB2_2;
	cvta.to.global.u64 	%rd4, %rd1;
	cvta.to.global.u64 	%rd5, %rd2;
	cvta.to.global.u64 	%rd6, %rd3;
	mad.lo.s32 	%r13, %r3, %r12, %r1;
	mul.wide.s32 	%rd7, %r13, 4;
	add.s64 	%rd8, %rd4, %rd7;
	ld.global.f32 	%f1, [%rd8];
	add.s64 	%rd9, %rd5, %rd7;
	ld.global.f32 	%f2, [%rd9];
	sub.f32 	%f3, %f1, %f2;
	add.s64 	%rd10, %rd6, %rd7;
	st.global.f32 	[%rd10], %f3;
$L__BB2_2:
	ret;

}
	// .globl	_Z12MatEleSquarePfS_ii
.visible .entry _Z12MatEleSquarePfS_ii(
	.param .u64 .ptr .align 1 _Z12MatEleSquarePfS_ii_param_0,
	.param .u64 .ptr .align 1 _Z12MatEleSquarePfS_ii_param_1,
	.param .u32 _Z12MatEleSquarePfS_ii_param_2,
	.param .u32 _Z12MatEleSquarePfS_ii_param_3
)
{
	.reg .pred 	%p<4>;
	.reg .b32 	%r<14>;
	.reg .b32 	%f<3>;
	.reg .b64 	%rd<8>;

	ld.param.u64 	%rd1, [_Z12MatEleSquarePfS_ii_param_0];
	ld.param.u64 	%rd2, [_Z12MatEleSquarePfS_ii_param_1];
	ld.param.u32 	%r4, [_Z12MatEleSquarePfS_ii_param_2];
	ld.param.u32 	%r3, [_Z12MatEleSquarePfS_ii_param_3];
	mov.u32 	%r6, %tid.x;
	mov.u32 	%r7, %ntid.x;
	mov.u32 	%r8, %ctaid.x;
	mad.lo.s32 	%r1, %r7, %r8, %r6;
	mov.u32 	%r9, %tid.y;
	mov.u32 	%r10, %ntid.y;
	mov.u32 	%r11, %ctaid.y;
	mad.lo.s32 	%r12, %r10, %r11, %r9;
	setp.ge.s32 	%p1, %r1, %r3;
	setp.ge.s32 	%p2, %r12, %r4;
	or.pred  	%p3, %p1, %p2;
	@%p3 bra 	$L__BB3_2;
	cvta.to.global.u64 	%rd3, %rd1;
	cvta.to.global.u64 	%rd4, %rd2;
	mad.lo.s32 	%r13, %r3, %r12, %r1;
	mul.wide.s32 	%rd5, %r13, 4;
	add.s64 	%rd6, %rd3, %rd5;
	ld.global.f32 	%f1, [%rd6];
	mul.f32 	%f2, %f1, %f1;
	add.s64 	%rd7, %rd4, %rd5;
	st.global.f32 	[%rd7], %f2;
$L__BB3_2:
	ret;

}
	// .globl	_Z12MatEleDividePfS_S_ii
.visible .entry _Z12MatEleDividePfS_S_ii(
	.param .u64 .ptr .align 1 _Z12MatEleDividePfS_S_ii_param_0,
	.param .u64 .ptr .align 1 _Z12MatEleDividePfS_S_ii_param_1,
	.param .u64 .ptr .align 1 _Z12MatEleDividePfS_S_ii_param_2,
	.param .u32 _Z12MatEleDividePfS_S_ii_param_3,
	.param .u32 _Z12MatEleDividePfS_S_ii_param_4
)
{
	.reg .pred 	%p<4>;
	.reg .b32 	%r<14>;
	.reg .b32 	%f<4>;
	.reg .b64 	%rd<11>;

	ld.param.u64 	%rd1, [_Z12MatEleDividePfS_S_ii_param_0];
	ld.param.u64 	%rd2, [_Z12MatEleDividePfS_S_ii_param_1];
	ld.param.u64 	%rd3, [_Z12MatEleDividePfS_S_ii_param_2];
	ld.param.u32 	%r4, [_Z12MatEleDividePfS_S_ii_param_3];
	ld.param.u32 	%r3, [_Z12MatEleDividePfS_S_ii_param_4];
	mov.u32 	%r6, %tid.x;
	mov.u32 	%r7, %ntid.x;
	mov.u32 	%r8, %ctaid.x;
	mad.lo.s32 	%r1, %r7, %r8, %r6;
	mov.u32 	%r9, %tid.y;
	mov.u32 	%r10, %ntid.y;
	mov.u32 	%r11, %ctaid.y;
	mad.lo.s32 	%r12, %r10, %r11, %r9;
	setp.ge.s32 	%p1, %r1, %r3;
	setp.ge.s32 	%p2, %r12, %r4;
	or.pred  	%p3, %p1, %p2;
	@%p3 bra 	$L__BB4_2;
	cvta.to.global.u64 	%rd4, %rd1;
	cvta.to.global.u64 	%rd5, %rd2;
	cvta.to.global.u64 	%rd6, %rd3;
	mad.lo.s32 	%r13, %r3, %r12, %r1;
	mul.wide.s32 	%rd7, %r13, 4;
	add.s64 	%rd8, %rd4, %rd7;
	ld.global.f32 	%f1, [%rd8];
	add.s64 	%rd9, %rd5, %rd7;
	ld.global.f32 	%f2, [%rd9];
	div.rn.f32 	%f3, %f1, %f2;
	add.s64 	%rd10, %rd6, %rd7;
	st.global.f32 	[%rd10], %f3;
$L__BB4_2:
	ret;

}
	// .globl	_Z10MatEleAdd2Pffii
.visible .entry _Z10MatEleAdd2Pffii(
	.param .u64 .ptr .align 1 _Z10MatEleAdd2Pffii_param_0,
	.param .f32 _Z10MatEleAdd2Pffii_param_1,
	.param .u32 _Z10MatEleAdd2Pffii_param_2,
	.param .u32 _Z10MatEleAdd2Pffii_param_3
)
{
	.reg .pred 	%p<4>;
	.reg .b32 	%r<14>;
	.reg .b32 	%f<4>;
	.reg .b64 	%rd<5>;

	ld.param.u64 	%rd1, [_Z10MatEleAdd2Pffii_param_0];
	ld.param.f32 	%f1, [_Z10MatEleAdd2Pffii_param_1];
	ld.param.u32 	%r4, [_Z10MatEleAdd2Pffii_param_2];
	ld.param.u32 	%r3, [_Z10MatEleAdd2Pffii_param_3];
	mov.u32 	%r6, %tid.x;
	mov.u32 	%r7, %ntid.x;
	mov.u32 	%r8, %ctaid.x;
	mad.lo.s32 	%r1, %r7, %r8, %r6;
	mov.u32 	%r9, %tid.y;
	mov.u32 	%r10, %ntid.y;
	mov.u32 	%r11, %ctaid.y;
	mad.lo.s32 	%r12, %r10, %r11, %r9;
	setp.ge.s32 	%p1, %r1, %r3;
	setp.ge.s32 	%p2, %r12, %r4;
	or.pred  	%p3, %p1, %p2;
	@%p3 bra 	$L__BB5_2;
	cvta.to.global.u64 	%rd2, %rd1;
	mad.lo.s32 	%r13, %r3, %r12, %r1;
	mul.wide.s32 	%rd3, %r13, 4;
	add.s64 	%rd4, %rd2, %rd3;
	ld.global.f32 	%f2, [%rd4];
	add.f32 	%f3, %f1, %f2;
	st.global.f32 	[%rd4], %f3;
$L__BB5_2:
	ret;

}
	// .globl	_Z10MatEleMul2PfS_ii
.visible .entry _Z10MatEleMul2PfS_ii(
	.param .u64 .ptr .align 1 _Z10MatEleMul2PfS_ii_param_0,
	.param .u64 .ptr .align 1 _Z10MatEleMul2PfS_ii_param_1,
	.param .u32 _Z10MatEleMul2PfS_ii_param_2,
	.param .u32 _Z10MatEleMul2PfS_ii_param_3
)
{
	.reg .pred 	%p<4>;
	.reg .b32 	%r<14>;
	.reg .b32 	%f<4>;
	.reg .b64 	%rd<8>;

	ld.param.u64 	%rd1, [_Z10MatEleMul2PfS_ii_param_0];
	ld.param.u64 	%rd2, [_Z10MatEleMul2PfS_ii_param_1];
	ld.param.u32 	%r4, [_Z10MatEleMul2PfS_ii_param_2];
	ld.param.u32 	%r3, [_Z10MatEleMul2PfS_ii_param_3];
	mov.u32 	%r6, %tid.x;
	mov.u32 	%r7, %ntid.x;
	mov.u32 	%r8, %ctaid.x;
	mad.lo.s32 	%r1, %r7, %r8, %r6;
	mov.u32 	%r9, %tid.y;
	mov.u32 	%r10, %ntid.y;
	mov.u32 	%r11, %ctaid.y;
	mad.lo.s32 	%r12, %r10, %r11, %r9;
	setp.ge.s32 	%p1, %r1, %r3;
	setp.ge.s32 	%p2, %r12, %r4;
	or.pred  	%p3, %p1, %p2;
	@%p3 bra 	$L__BB6_2;
	cvta.to.global.u64 	%rd3, %rd1;
	cvta.to.global.u64 	%rd4, %rd2;
	mad.lo.s32 	%r13, %r3, %r12, %r1;
	mul.wide.s32 	%rd5, %r13, 4;
	add.s64 	%rd6, %rd3, %rd5;
	ld.global.f32 	%f1, [%rd6];
	add.s64 	%rd7, %rd4, %rd5;
	ld.global.f32 	%f2, [%rd7];
	mul.f32 	%f3, %f1, %f2;
	st.global.f32 	[%rd6], %f3;
$L__BB6_2:
	ret;

}
	// .globl	_Z13MatEleDivide2PfS_ii
.visible .entry _Z13MatEleDivide2PfS_ii(
	.param .u64 .ptr .align 1 _Z13MatEleDivide2PfS_ii_param_0,
	.param .u64 .ptr .align 1 _Z13MatEleDivide2PfS_ii_param_1,
	.param .u32 _Z13MatEleDivide2PfS_ii_param_2,
	.param .u32 _Z13MatEleDivide2PfS_ii_param_3
)
{
	.reg .pred 	%p<4>;
	.reg .b32 	%r<14>;
	.reg .b32 	%f<4>;
	.reg .b64 	%rd<8>;

	ld.param.u64 	%rd1, [_Z13MatEleDivide2PfS_ii_param_0];
	ld.param.u64 	%rd2, [_Z13MatEleDivide2PfS_ii_param_1];
	ld.param.u32 	%r4, [_Z13MatEleDivide2PfS_ii_param_2];
	ld.param.u32 	%r3, [_Z13MatEleDivide2PfS_ii_param_3];
	mov.u32 	%r6, %tid.x;
	mov.u32 	%r7, %ntid.x;
	mov.u32 	%r8, %ctaid.x;
	mad.lo.s32 	%r1, %r7, %r8, %r6;
	mov.u32 	%r9, %tid.y;
	mov.u32 	%r10, %ntid.y;
	mov.u32 	%r11, %ctaid.y;
	mad.lo.s32 	%r12, %r10, %r11, %r9;
	setp.ge.s32 	%p1, %r1, %r3;
	setp.ge.s32 	%p2, %r12, %r4;
	or.pred  	%p3, %p1, %p2;
	@%p3 bra 	$L__BB7_2;
	cvta.to.global.u64 	%rd3, %rd1;
	cvta.to.global.u64 	%rd4, %rd2;
	mad.lo.s32 	%r13, %r3, %r12, %r1;
	mul.wide.s32 	%rd5, %r13, 4;
	add.s64 	%rd6, %rd3, %rd5;
	ld.global.f32 	%f1, [%rd6];
	add.s64 	%rd7, %rd4, %rd5;
	ld.global.f32 	%f2, [%rd7];
	div.rn.f32 	%f3, %f1, %f2;
	st.global.f32 	[%rd6], %f3;
$L__BB7_2:
	ret;

}


// ===== COMPILED SASS (sm_100) =====

	.target	sm_100

	.elftype	@"ET_EXEC"


//--------------------- .note.nv.tkinfo           --------------------------
	.section	.note.nv.tkinfo,"",@"SHT_NOTE"
	.sectionflags	@"SHF_NOTE_NV_TKINFO"
	.tkinfo
        /*0018*/ 	.word	0x00000002
        /*0030*/ 	.string	""
        /*0030*/ 	.string	"ptxas"
        /*0030*/ 	.string	"Cuda compilation tools, release 13.0, V13.0.88"
        /*0030*/ 	.string	"Build cuda_13.0.r13.0/compiler.36424714_0"
        /*0030*/ 	.string	"-arch sm_100 -m 64 "



//--------------------- .note.nv.cuinfo           --------------------------
	.section	.note.nv.cuinfo,"",@"SHT_NOTE"
	.sectionflags	@"SHF_NOTE_NV_CUINFO"
        /*0018*/ 	.short	0x0002
        /*001a*/ 	.short	0x0064
        /*001c*/ 	.short	0x0082
	.zero		2


//--------------------- .nv.info                  --------------------------
	.section	.nv.info,"",@"SHT_CUDA_INFO"
	.align	4


	//----- nvinfo : EIATTR_REGCOUNT
	.align		4
        /*0000*/ 	.byte	0x04, 0x2f
        /*0002*/ 	.short	(.L_1 - .L_0)
	.align		4
.L_0:
        /*0004*/ 	.word	index@(_Z9MatEleMulPfS_S_ii)
        /*0008*/ 	.word	0x0000000c


	//----- nvinfo : EIATTR_FRAME_SIZE
	.align		4
.L_1:
        /*000c*/ 	.byte	0x04, 0x11
        /*000e*/ 	.short	(.L_3 - .L_2)
	.align		4
.L_2:
        /*0010*/ 	.word	index@(_Z9MatEleMulPfS_S_ii)
        /*0014*/ 	.word	0x00000000


	//----- nvinfo : EIATTR_REGCOUNT
	.align		4
.L_3:
        /*0018*/ 	.byte	0x04, 0x2f
        /*001a*/ 	.short	(.L_5 - .L_4)
	.align		4
.L_4:
        /*001c*/ 	.word	index@(_Z9MatEleAddPfS_S_ii)
        /*0020*/ 	.word	0x0000000c


	//----- nvinfo : EIATTR_FRAME_SIZE
	.align		4
.L_5:
        /*0024*/ 	.byte	0x04, 0x11
        /*0026*/ 	.short	(.L_7 - .L_6)
	.align		4
.L_6:
        /*0028*/ 	.word	index@(_Z9MatEleAddPfS_S_ii)
        /*002c*/ 	.word	0x00000000


	//----- nvinfo : EIATTR_REGCOUNT
	.align		4
.L_7:
        /*0030*/ 	.byte	0x04, 0x2f
        /*0032*/ 	.short	(.L_9 - .L_8)
	.align		4
.L_8:
        /*0034*/ 	.word	index@(_Z14MatEleSubtractPfS_S_ii)
        /*0038*/ 	.word	0x0000000c


	//----- nvinfo : EIATTR_FRAME_SIZE
	.align		4
.L_9:
        /*003c*/ 	.byte	0x04, 0x11
        /*003e*/ 	.short	(.L_11 - .L_10)
	.align		4
.L_10:
        /*0040*/ 	.word	index@(_Z14MatEleSubtractPfS_S_ii)
        /*0044*/ 	.word	0x00000000


	//----- nvinfo : EIATTR_REGCOUNT
	.align		4
.L_11:
        /*0048*/ 	.byte	0x04, 0x2f
        /*004a*/ 	.short	(.L_13 - .L_12)
	.align		4
.L_12:
        /*004c*/ 	.word	index@(_Z12MatEleSquarePfS_ii)
        /*0050*/ 	.word	0x0000000a


	//----- nvinfo : EIATTR_FRAME_SIZE
	.align		4
.L_13:
        /*0054*/ 	.byte	0x04, 0x11
        /*0056*/ 	.short	(.L_15 - .L_14)
	.align		4
.L_14:
        /*0058*/ 	.word	index@(_Z12MatEleSquarePfS_ii)
        /*005c*/ 	.word	0x00000000


	//----- nvinfo : EIATTR_REGCOUNT
	.align		4
.L_15:
        /*0060*/ 	.byte	0x04, 0x2f
        /*0062*/ 	.short	(.L_17 - .L_16)
	.align		4
.L_16:
        /*0064*/ 	.word	index@(_Z12MatEleDividePfS_S_ii)
        /*0068*/ 	.word	0x00000010


	//----- nvinfo : EIATTR_FRAME_SIZE
	.align		4
.L_17:
        /*006c*/ 	.byte	0x04, 0x11
        /*006e*/ 	.short	(.L_19 - .L_18)
	.align		4
.L_18:
        /*0070*/ 	.word	index@($__internal_1_$__cuda_sm3x_div_rn_noftz_f32_slowpath)
        /*0074*/ 	.word	0x00000000


	//----- nvinfo : EIATTR_FRAME_SIZE
	.align		4
.L_19:
        /*0078*/ 	.byte	0x04, 0x11
        /*007a*/ 	.short	(.L_21 - .L_20)
	.align		4
.L_20:
        /*007c*/ 	.word	index@(_Z12MatEleDividePfS_S_ii)
        /*0080*/ 	.word	0x00000000


	//----- nvinfo : EIATTR_REGCOUNT
	.align		4
.L_21:
        /*0084*/ 	.byte	0x04, 0x2f
        /*0086*/ 	.short	(.L_23 - .L_22)
	.align		4
.L_22:
        /*0088*/ 	.word	index@(_Z10MatEleAdd2Pffii)
        /*008c*/ 	.word	0x00000008


	//----- nvinfo : EIATTR_FRAME_SIZE
	.align		4
.L_23:
        /*0090*/ 	.byte	0x04, 0x11
        /*0092*/ 	.short	(.L_25 - .L_24)
	.align		4
.L_24:
        /*0094*/ 	.word	index@(_Z10MatEleAdd2Pffii)
        /*0098*/ 	.word	0x00000000


	//----- nvinfo : EIATTR_REGCOUNT
	.align		4
.L_25:
        /*009c*/ 	.byte	0x04, 0x2f
        /*009e*/ 	.short	(.L_27 - .L_26)
	.align		4
.L_26:
        /*00a0*/ 	.word	index@(_Z10MatEleMul2PfS_ii)
        /*00a4*/ 	.word	0x0000000a


	//----- nvinfo : EIATTR_FRAME_SIZE
	.align		4
.L_27:
        /*00a8*/ 	.byte	0x04, 0x11
        /*00aa*/ 	.short	(.L_29 - .L_28)
	.align		4
.L_28:
        /*00ac*/ 	.word	index@(_Z10MatEleMul2PfS_ii)
        /*00b0*/ 	.word	0x00000000


	//----- nvinfo : EIATTR_REGCOUNT
	.align		4
.L_29:
        /*00b4*/ 	.byte	0x04, 0x2f
        /*00b6*/ 	.short	(.L_31 - .L_30)
	.align		4
.L_30:
        /*00b8*/ 	.word	index@(_Z13MatEleDivide2PfS_ii)
        /*00bc*/ 	.word	0x00000010


	//----- nvinfo : EIATTR_FRAME_SIZE
	.align		4
.L_31:
        /*00c0*/ 	.byte	0x04, 0x11
        /*00c2*/ 	.short	(.L_33 - .L_32)
	.align		4
.L_32:
        /*00c4*/ 	.word	index@($__internal_0_$__cuda_sm3x_div_rn_noftz_f32_slowpath)
        /*00c8*/ 	.word	0x00000000


	//----- nvinfo : EIATTR_FRAME_SIZE
	.align		4
.L_33:
        /*00cc*/ 	.byte	0x04, 0x11
        /*00ce*/ 	.short	(.L_35 - .L_34)
	.align		4
.L_34:
        /*00d0*/ 	.word	index@(_Z13MatEleDivide2PfS_ii)
        /*00d4*/ 	.word	0x00000000


	//----- nvinfo : EIATTR_MIN_STACK_SIZE
	.align		4
.L_35:
        /*00d8*/ 	.byte	0x04, 0x12
        /*00da*/ 	.short	(.L_37 - .L_36)
	.align		4
.L_36:
        /*00dc*/ 	.word	index@(_Z13MatEleDivide2PfS_ii)
        /*00e0*/ 	.word	0x00000000


	//----- nvinfo : EIATTR_MIN_STACK_SIZE
	.align		4
.L_37:
        /*00e4*/ 	.byte	0x04, 0x12
        /*00e6*/ 	.short	(.L_39 - .L_38)
	.align		4
.L_38:
        /*00e8*/ 	.word	index@(_Z10MatEleMul2PfS_ii)
        /*00ec*/ 	.word	0x00000000


	//----- nvinfo : EIATTR_MIN_STACK_SIZE
	.align		4
.L_39:
        /*00f0*/ 	.byte	0x04, 0x12
        /*00f2*/ 	.short	(.L_41 - .L_40)
	.align		4
.L_40:
        /*00f4*/ 	.word	index@(_Z10MatEleAdd2Pffii)
        /*00f8*/ 	.word	0x00000000


	//----- nvinfo : EIATTR_MIN_STACK_SIZE
	.align		4
.L_41:
        /*00fc*/ 	.byte	0x04, 0x12
        /*00fe*/ 	.short	(.L_43 - .L_42)
	.align		4
.L_42:
        /*0100*/ 	.word	index@(_Z12MatEleDividePfS_S_ii)
        /*0104*/ 	.word	0x00000000


	//----- nvinfo : EIATTR_MIN_STACK_SIZE
	.align		4
.L_43:
        /*0108*/ 	.byte	0x04, 0x12
        /*010a*/ 	.short	(.L_45 - .L_44)
	.align		4
.L_44:
        /*010c*/ 	.word	index@(_Z12MatEleSquarePfS_ii)
        /*0110*/ 	.word	0x00000000


	//----- nvinfo : EIATTR_MIN_STACK_SIZE
	.align		4
.L_45:
        /*0114*/ 	.byte	0x04, 0x12
        /*0116*/ 	.short	(.L_47 - .L_46)
	.align		4
.L_46:
        /*0118*/ 	.word	index@(_Z14MatEleSubtractPfS_S_ii)
        /*011c*/ 	.word	0x00000000


	//----- nvinfo : EIATTR_MIN_STACK_SIZE
	.align		4
.L_47:
        /*0120*/ 	.byte	0x04, 0x12
        /*0122*/ 	.short	(.L_49 - .L_48)
	.align		4
.L_48:
        /*0124*/ 	.word	index@(_Z9MatEleAddPfS_S_ii)
        /*0128*/ 	.word	0x00000000


	//----- nvinfo : EIATTR_MIN_STACK_SIZE
	.align		4
.L_49:
        /*012c*/ 	.byte	0x04, 0x12
        /*012e*/ 	.short	(.L_51 - .L_50)
	.align		4
.L_50:
        /*0130*/ 	.word	index@(_Z9MatEleMulPfS_S_ii)
        /*0134*/ 	.word	0x00000000
.L_51:


//--------------------- .nv.compat                --------------------------
	.section	.nv.compat,"",@"SHT_CUDA_COMPAT_INFO"
	.align	4
        /*0000*/ 	.byte	0x02, 0x09, 0x00, 0x00, 0x02, 0x02, 0x01, 0x00, 0x02, 0x05, 0x05, 0x00, 0x03, 0x07, 0x01, 0x01
        /*0010*/ 	.byte	0x02, 0x03, 0x00, 0x00, 0x02, 0x06, 0x01, 0x00, 0x04, 0x0b, 0x08, 0x00, 0x01, 0x00, 0x00, 0x00
        /*0020*/ 	.byte	0x00, 0x00, 0x00, 0x00


//--------------------- .nv.info._Z13MatEleDivide2PfS_ii --------------------------
	.section	.nv.info._Z13MatEleDivide2PfS_ii,"",@"SHT_CUDA_INFO"
	.sectionflags	@""
	.align	4


	//----- nvinfo : EIATTR_CUDA_API_VERSION
	.align		4
        /*0000*/ 	.byte	0x04, 0x37
        /*0002*/ 	.short	(.L_53 - .L_52)
.L_52:
        /*0004*/ 	.word	0x00000082


	//----- nvinfo : EIATTR_KPARAM_INFO
	.align		4
.L_53:
        /*0008*/ 	.byte	0x04, 0x17
        /*000a*/ 	.short	(.L_55 - .L_54)
.L_54:
        /*000c*/ 	.word	0x00000000
        /*0010*/ 	.short	0x0003
        /*0012*/ 	.short	0x0014
        /*0014*/ 	.byte	0x00, 0xf0, 0x11, 0x00


	//----- nvinfo : EIATTR_KPARAM_INFO
	.align		4
.L_55:
        /*0018*/ 	.byte	0x04, 0x17
        /*001a*/ 	.short	(.L_57 - .L_56)
.L_56:
        /*001c*/ 	.word	0x00000000
        /*0020*/ 	.short	0x0002
        /*0022*/ 	.short	0x0010
        /*0024*/ 	.byte	0x00, 0xf0, 0x11, 0x00


	//----- nvinfo : EIATTR_KPARAM_INFO
	.align		4
.L_57:
        /*0028*/ 	.byte	0x04, 0x17
        /*002a*/ 	.short	(.L_59 - .L_58)
.L_58:
        /*002c*/ 	.word	0x00000000
        /*0030*/ 	.short	0x0001
        /*0032*/ 	.short	0x0008
        /*0034*/ 	.byte	0x00, 0xf5, 0x21, 0x00


	//----- nvinfo : EIATTR_KPARAM_INFO
	.align		4
.L_59:
        /*0038*/ 	.byte	0x04, 0x17
        /*003a*/ 	.short	(.L_61 - .L_60)
.L_60:
        /*003c*/ 	.word	0x00000000
        /*0040*/ 	.short	0x0000
        /*0042*/ 	.short	0x0000
        /*0044*/ 	.byte	0x00, 0xf5, 0x21, 0x00


	//----- nvinfo : EIATTR_SPARSE_MMA_MASK
	.align		4
.L_61:
        /*0048*/ 	.byte	0x03, 0x50
        /*004a*/ 	.short	0x0000


	//----- nvinfo : EIATTR_MAXREG_COUNT
	.align		4
        /*004c*/ 	.byte	0x03, 0x1b
        /*004e*/ 	.short	0x00ff


	//----- nvinfo : EIATTR_MERCURY_ISA_VERSION
	.align		4
        /*0050*/ 	.byte	0x03, 0x5f
        /*0052*/ 	.short	0x0101


	//----- nvinfo : EIATTR_VRC_CTA_INIT_COUNT
	.align		4
        /*0054*/ 	.byte	0x02, 0x4a
	.zero		1
	.zero		1


	//----- nvinfo : EIATTR_EXIT_INSTR_OFFSETS
	.align		4
        /*0058*/ 	.byte	0x04, 0x1c
        /*005a*/ 	.short	(.L_63 - .L_62)


	//   ....[0]....
.L_62:
        /*005c*/ 	.word	0x000000c0


	//   ....[1]....
        /*0060*/ 	.word	0x00000230


	//----- nvinfo : EIATTR_CRS_STACK_SIZE
	.align		4
.L_63:
        /*0064*/ 	.byte	0x04, 0x1e
        /*0066*/ 	.short	(.L_65 - .L_64)
.L_64:
        /*0068*/ 	.word	0x00000000


	//----- nvinfo : EIATTR_CBANK_PARAM_SIZE
	.align		4
.L_65:
        /*006c*/ 	.byte	0x03, 0x19
        /*006e*/ 	.short	0x0018


	//----- nvinfo : EIATTR_PARAM_CBANK
	.align		4
        /*0070*/ 	.byte	0x04, 0x0a
        /*0072*/ 	.short	(.L_67 - .L_66)
	.align		4
.L_66:
        /*0074*/ 	.word	index@(.nv.constant0._Z13MatEleDivide2PfS_ii)
        /*0078*/ 	.short	0x0380
        /*007a*/ 	.short	0x0018


	//----- nvinfo : EIATTR_SW_WAR
	.align		4
.L_67:
        /*007c*/ 	.byte	0x04, 0x36
        /*007e*/ 	.short	(.L_69 - .L_68)
.L_68:
        /*0080*/ 	.word	0x00000008
.L_69:


//--------------------- .nv.info._Z10MatEleMul2PfS_ii --------------------------
	.section	.nv.info._Z10MatEleMul2PfS_ii,"",@"SHT_CUDA_INFO"
	.sectionflags	@""
	.align	4


	//----- nvinfo : EIATTR_CUDA_API_VERSION
	.align		4
        /*0000*/ 	.byte	0x04, 0x37
        /*0002*/ 	.short	(.L_71 - .L_70)
.L_70:
        /*0004*/ 	.word	0x00000082


	//----- nvinfo : EIATTR_KPARAM_INFO
	.align		4
.L_71:
        /*0008*/ 	.byte	0x04, 0x17
        /*000a*/ 	.short	(.L_73 - .L_72)
.L_72:
        /*000c*/ 	.word	0x00000000
        /*0010*/ 	.short	0x0003
        /*0012*/ 	.short	0x0014
        /*0014*/ 	.byte	0x00, 0xf0, 0x11, 0x00


	//----- nvinfo : EIATTR_KPARAM_INFO
	.align		4
.L_73:
        /*0018*/ 	.byte	0x04, 0x17
        /*001a*/ 	.short	(.L_75 - .L_74)
.L_74:
        /*001c*/ 	.word	0x00000000
        /*0020*/ 	.short	0x0002
        /*0022*/ 	.short	0x0010
        /*0024*/ 	.byte	0x00, 0xf0, 0x11, 0x00


	//----- nvinfo : EIATTR_KPARAM_INFO
	.align		4
.L_75:
        /*0028*/ 	.byte	0x04, 0x17
        /*002a*/ 	.short	(.L_77 - .L_76)
.L_76:
        /*002c*/ 	.word	0x00000000
        /*0030*/ 	.short	0x0001
        /*0032*/ 	.short	0x0008
        /*0034*/ 	.byte	0x00, 0xf5, 0x21, 0x00


	//----- nvinfo : EIATTR_KPARAM_INFO
	.align		4
.L_77:
        /*0038*/ 	.byte	0x04, 0x17
        /*003a*/ 	.short	(.L_79 - .L_78)
.L_78:
        /*003c*/ 	.word	0x00000000
        /*0040*/ 	.short	0x0000
        /*0042*/ 	.short	0x0000
        /*0044*/ 	.byte	0x00, 0xf5, 0x21, 0x00


	//----- nvinfo : EIATTR_SPARSE_MMA_MASK
	.align		4
.L_79:
        /*0048*/ 	.byte	0x03, 0x50
        /*004a*/ 	.short	0x0000


	//----- nvinfo : EIATTR_MAXREG_COUNT
	.align		4
        /*004c*/ 	.byte	0x03, 0x1b
        /*004e*/ 	.short	0x00ff


	//----- nvinfo : EIATTR_MERCURY_ISA_VERSION
	.align		4
        /*0050*/ 	.byte	0x03, 0x5f
        /*0052*/ 	.short	0x0101


	//----- nvinfo : EIATTR_VRC_CTA_INIT_COUNT
	.align		4
        /*0054*/ 	.byte	0x02, 0x4a
	.zero		1
	.zero		1


	//----- nvinfo : EIATTR_EXIT_INSTR_OFFSETS
	.align		4
        /*0058*/ 	.byte	0x04, 0x1c
        /*005a*/ 	.short	(.L_81 - .L_80)


	//   ....[0]....
.L_80:
        /*005c*/ 	.word	0x000000c0


	//   ....[1]....
        /*0060*/ 	.word	0x00000170


	//----- nvinfo : EIATTR_CBANK_PARAM_SIZE
	.align		4
.L_81:
        /*0064*/ 	.byte	0x03, 0x19
        /*0066*/ 	.short	0x0018


	//----- nvinfo : EIATTR_PARAM_CBANK
	.align		4
        /*0068*/ 	.byte	0x04, 0x0a
        /*006a*/ 	.short	(.L_83 - .L_82)
	.align		4
.L_82:
        /*006c*/ 	.word	index@(.nv.constant0._Z10MatEleMul2PfS_ii)
        /*0070*/ 	.short	0x0380
        /*0072*/ 	.short	0x0018


	//----- nvinfo : EIATTR_SW_WAR
	.align		4
.L_83:
        /*0074*/ 	.byte	0x04, 0x36
        /*0076*/ 	.short	(.L_85 - .L_84)
.L_84:
        /*0078*/ 	.word	0x00000008
.L_85:


//--------------------- .nv.info._Z10MatEleAdd2Pffii --------------------------
	.section	.nv.info._Z10MatEleAdd2Pffii,"",@"SHT_CUDA_INFO"
	.sectionflags	@""
	.align	4


	//----- nvinfo : EIATTR_CUDA_API_VERSION
	.align		4
        /*0000*/ 	.byte	0x04, 0x37
        /*0002*/ 	.short	(.L_87 - .L_86)
.L_86:
        /*0004*/ 	.word	0x00000082


	//----- nvinfo : EIATTR_KPARAM_INFO
	.align		4
.L_87:
        /*0008*/ 	.byte	0x04, 0x17
        /*000a*/ 	.short	(.L_89 - .L_88)
.L_88:
        /*000c*/ 	.word	0x00000000
        /*0010*/ 	.short	0x0003
        /*0012*/ 	.short	0x0010
        /*0014*/ 	.byte	0x00, 0xf0, 0x11, 0x00


	//----- nvinfo : EIATTR_KPARAM_INFO
	.align		4
.L_89:
        /*0018*/ 	.byte	0x04, 0x17
        /*001a*/ 	.short	(.L_91 - .L_90)
.L_90:
        /*001c*/ 	.word	0x00000000
        /*0020*/ 	.short	0x0002
        /*0022*/ 	.short	0x000c
        /*0024*/ 	.byte	0x00, 0xf0, 0x11, 0x00


	//----- nvinfo : EIATTR_KPARAM_INFO
	.align		4
.L_91:
        /*0028*/ 	.byte	0x04, 0x17
        /*002a*/ 	.short	(.L_93 - .L_92)
.L_92:
        /*002c*/ 	.word	0x00000000
        /*0030*/ 	.short	0x0001
        /*0032*/ 	.short	0x0008
        /*0034*/ 	.byte	0x00, 0xf0, 0x11, 0x00


	//----- nvinfo : EIATTR_KPARAM_INFO
	.align		4
.L_93:
        /*0038*/ 	.byte	0x04, 0x17
        /*003a*/ 	.short	(.L_95 - .L_94)
.L_94:
        /*003c*/ 	.word	0x00000000
        /*0040*/ 	.short	0x0000
        /*0042*/ 	.short	0x0000
        /*0044*/ 	.byte	0x00, 0xf5, 0x21, 0x00


	//----- nvinfo : EIATTR_SPARSE_MMA_MASK
	.align		4
.L_95:
        /*0048*/ 	.byte	0x03, 0x50
        /*004a*/ 	.short	0x0000


	//----- nvinfo : EIATTR_MAXREG_COUNT
	.align		4
        /*004c*/ 	.byte	0x03, 0x1b
        /*004e*/ 	.short	0x00ff


	//----- nvinfo : EIATTR_MERCURY_ISA_VERSION
	.align		4
        /*0050*/ 	.byte	0x03, 0x5f
        /*0052*/ 	.short	0x0101


	//----- nvinfo : EIATTR_VRC_CTA_INIT_COUNT
	.align		4
        /*0054*/ 	.byte	0x02, 0x4a
	.zero		1
	.zero		1


	//----- nvinfo : EIATTR_EXIT_INSTR_OFFSETS
	.align		4
        /*0058*/ 	.byte	0x04, 0x1c
        /*005a*/ 	.short	(.L_97 - .L_96)


	//   ....[0]....
.L_96:
        /*005c*/ 	.word	0x000000d0


	//   ....[1]....
        /*0060*/ 	.word	0x00000160


	//----- nvinfo : EIATTR_CBANK_PARAM_SIZE
	.align		4
.L_97:
        /*0064*/ 	.byte	0x03, 0x19
        /*0066*/ 	.short	0x0014


	//----- nvinfo : EIATTR_PARAM_CBANK
	.align		4
        /*0068*/ 	.byte	0x04, 0x0a
        /*006a*/ 	.short	(.L_99 - .L_98)
	.align		4
.L_98:
        /*006c*/ 	.word	index@(.nv.constant0._Z10MatEleAdd2Pffii)
        /*0070*/ 	.short	0x0380
        /*0072*/ 	.short	0x0014


	//----- nvinfo : EIATTR_SW_WAR
	.align		4
.L_99:
        /*0074*/ 	.byte	0x04, 0x36
        /*0076*/ 	.short	(.L_101 - .L_100)
.L_100:
        /*0078*/ 	.word	0x00000008
.L_101:


//--------------------- .nv.info._Z12MatEleDividePfS_S_ii --------------------------
	.section	.nv.info._Z12MatEleDividePfS_S_ii,"",@"SHT_CUDA_INFO"
	.sectionflags	@""
	.align	4


	//----- nvinfo : EIATTR_CUDA_API_VERSION
	.align		4
        /*0000*/ 	.byte	0x04, 0x37
        /*0002*/ 	.short	(.L_103 - .L_102)
.L_102:
        /*0004*/ 	.word	0x00000082


	//----- nvinfo : EIATTR_KPARAM_INFO
	.align		4
.L_103:
        /*0008*/ 	.byte	0x04, 0x17
        /*000a*/ 	.short	(.L_105 - .L_104)
.L_104:
        /*000c*/ 	.word	0x00000000
        /*0010*/ 	.short	0x0004
        /*0012*/ 	.short	0x001c
        /*0014*/ 	.byte	0x00, 0xf0, 0x11, 0x00


	//----- nvinfo : EIATTR_KPARAM_INFO
	.align		4
.L_105:
        /*0018*/ 	.byte	0x04, 0x17
        /*001a*/ 	.short	(.L_107 - .L_106)
.L_106:
        /*001c*/ 	.word	0x00000000
        /*0020*/ 	.short	0x0003
        /*0022*/ 	.short	0x0018
        /*0024*/ 	.byte	0x00, 0xf0, 0x11, 0x00


	//----- nvinfo : EIATTR_KPARAM_INFO
	.align		4
.L_107:
        /*0028*/ 	.byte	0x04, 0x17
        /*002a*/ 	.short	(.L_109 - .L_108)
.L_108:
        /*002c*/ 	.word	0x00000000
        /*0030*/ 	.short	0x0002
        /*0032*/ 	.short	0x0010
        /*0034*/ 	.byte	0x00, 0xf5, 0x21, 0x00


	//----- nvinfo : EIATTR_KPARAM_INFO
	.align		4
.L_109:
        /*0038*/ 	.byte	0x04, 0x17
        /*003a*/ 	.short	(.L_111 - .L_110)
.L_110:
        /*003c*/ 	.word	0x00000000
        /*0040*/ 	.short	0x0001
        /*0042*/ 	.short	0x0008
        /*0044*/ 	.byte	0x00, 0xf5, 0x21, 0x00


	//----- nvinfo : EIATTR_KPARAM_INFO
	.align		4
.L_111:
        /*0048*/ 	.byte	0x04, 0x17
        /*004a*/ 	.short	(.L_113 - .L_112)
.L_112:
        /*004c*/ 	.word	0x00000000
        /*0050*/ 	.short	0x0000
        /*0052*/ 	.short	0x0000
        /*0054*/ 	.byte	0x00, 0xf5, 0x21, 0x00


	//----- nvinfo : EIATTR_SPARSE_MMA_MASK
	.align		4
.L_113:
        /*0058*/ 	.byte	0x03, 0x50
        /*005a*/ 	.short	0x0000


	//----- nvinfo : EIATTR_MAXREG_COUNT
	.align		4
        /*005c*/ 	.byte	0x03, 0x1b
        /*005e*/ 	.short	0x00ff


	//----- nvinfo : EIATTR_MERCURY_ISA_VERSION
	.align		4
        /*0060*/ 	.byte	0x03, 0x5f
        /*0062*/ 	.short	0x0101


	//----- nvinfo : EIATTR_VRC_CTA_INIT_COUNT
	.align		4
        /*0064*/ 	.byte	0x02, 0x4a
	.zero		1
	.zero		1


	//----- nvinfo : EIATTR_EXIT_INSTR_OFFSETS
	.align		4
        /*0068*/ 	.byte	0x04, 0x1c
        /*006a*/ 	.short	(.L_115 - .L_114)


	//   ....[0]....
.L_114:
        /*006c*/ 	.word	0x000000c0


	//   ....[1]....
        /*0070*/ 	.word	0x00000250


	//----- nvinfo : EIATTR_CRS_STACK_SIZE
	.align		4
.L_115:
        /*0074*/ 	.byte	0x04, 0x1e
        /*0076*/ 	.short	(.L_117 - .L_116)
.L_116:
        /*0078*/ 	.word	0x00000000


	//----- nvinfo : EIATTR_CBANK_PARAM_SIZE
	.align		4
.L_117:
        /*007c*/ 	.byte	0x03, 0x19
        /*007e*/ 	.short	0x0020


	//----- nvinfo : EIATTR_PARAM_CBANK
	.align		4
        /*0080*/ 	.byte	0x04, 0x0a
        /*0082*/ 	.short	(.L_119 - .L_118)
	.align		4
.L_118:
        /*0084*/ 	.word	index@(.nv.constant0._Z12MatEleDividePfS_S_ii)
        /*0088*/ 	.short	0x0380
        /*008a*/ 	.short	0x0020


	//----- nvinfo : EIATTR_SW_WAR
	.align		4
.L_119:
        /*008c*/ 	.byte	0x04, 0x36
        /*008e*/ 	.short	(.L_121 - .L_120)
.L_120:
        /*0090*/ 	.word	0x00000008
.L_121:


//--------------------- .nv.info._Z12MatEleSquarePfS_ii --------------------------
	.section	.nv.info._Z12MatEleSquarePfS_ii,"",@"SHT_CUDA_INFO"
	.sectionflags	@""
	.align	4


	//----- nvinfo : EIATTR_CUDA_API_VERSION
	.align		4
        /*0000*/ 	.byte	0x04, 0x37
        /*0002*/ 	.short	(.L_123 - .L_122)
.L_122:
        /*0004*/ 	.word	0x00000082


	//----- nvinfo : EIATTR_KPARAM_INFO
	.align		4
.L_123:
        /*0008*/ 	.byte	0x04, 0x17
        /*000a*/ 	.short	(.L_125 - .L_124)
.L_124:
        /*000c*/ 	.word	0x00000000
        /*0010*/ 	.short	0x0003
        /*0012*/ 	.short	0x0014
        /*0014*/ 	.byte	0x00, 0xf0, 0x11, 0x00


	//----- nvinfo : EIATTR_KPARAM_INFO
	.align		4
.L_125:
        /*0018*/ 	.byte	0x04, 0x17
        /*001a*/ 	.short	(.L_127 - .L_126)
.L_126:
        /*001c*/ 	.word	0x00000000
        /*0020*/ 	.short	0x0002
        /*0022*/ 	.short	0x0010
        /*0024*/ 	.byte	0x00, 0xf0, 0x11, 0x00


	//----- nvinfo : EIATTR_KPARAM_INFO
	.align		4
.L_127:
        /*0028*/ 	.byte	0x04, 0x17
        /*002a*/ 	.short	(.L_129 - .L_128)
.L_128:
        /*002c*/ 	.word	0x00000000
        /*0030*/ 	.short	0x0001
        /*0032*/ 	.short	0x0008
        /*0034*/ 	.byte	0x00, 0xf5, 0x21, 0x00


	//----- nvinfo : EIATTR_KPARAM_INFO
	.align		4
.L_129:
        /*0038*/ 	.byte	0x04, 0x17
        /*003a*/ 	.short	(.L_131 - .L_130)
.L_130:
        /*003c*/ 	.word	0x00000000
        /*0040*/ 	.short	0x0000
        /*0042*/ 	.short	0x0000
        /*0044*/ 	.byte	0x00, 0xf5, 0x21, 0x00


	//----- nvinfo : EIATTR_SPARSE_MMA_MASK
	.align		4
.L_131:
        /*0048*/ 	.byte	0x03, 0x50
        /*004a*/ 	.short	0x0000


	//----- nvinfo : EIATTR_MAXREG_COUNT
	.align		4
        /*004c*/ 	.byte	0x03, 0x1b
        /*004e*/ 	.short	0x00ff


	//----- nvinfo : EIATTR_MERCURY_ISA_VERSION
	.align		4
        /*0050*/ 	.byte	0x03, 0x5f
        /*0052*/ 	.short	0x0101


	//----- nvinfo : EIATTR_VRC_CTA_INIT_COUNT
	.align		4
        /*0054*/ 	.byte	0x02, 0x4a
	.zero		1
	.zero		1


	//----- nvinfo : EIATTR_EXIT_INSTR_OFFSETS
	.align		4
        /*0058*/ 	.byte	0x04, 0x1c
        /*005a*/ 	.short	(.L_133 - .L_132)


	//   ....[0]....
.L_132:
        /*005c*/ 	.word	0x000000c0


	//   ....[1]....
        /*0060*/ 	.word	0x00000160


	//----- nvinfo : EIATTR_CBANK_PARAM_SIZE
	.align		4
.L_133:
        /*0064*/ 	.byte	0x03, 0x19
        /*0066*/ 	.short	0x0018


	//----- nvinfo : EIATTR_PARAM_CBANK
	.align		4
        /*0068*/ 	.byte	0x04, 0x0a
        /*006a*/ 	.short	(.L_135 - .L_134)
	.align		4
.L_134:
        /*006c*/ 	.word	index@(.nv.constant0._Z12MatEleSquarePfS_ii)
        /*0070*/ 	.short	0x0380
        /*0072*/ 	.short	0x0018


	//----- nvinfo : EIATTR_SW_WAR
	.align		4
.L_135:
        /*0074*/ 	.byte	0x04, 0x36
        /*0076*/ 	.short	(.L_137 - .L_136)
.L_136:
        /*0078*/ 	.word	0x00000008
.L_137:


//--------------------- .nv.info._Z14MatEleSubtractPfS_S_ii --------------------------
	.section	.nv.info._Z14MatEleSubtractPfS_S_ii,"",@"SHT_CUDA_INFO"
	.sectionflags	@""
	.align	4


	//----- nvinfo : EIATTR_CUDA_API_VERSION
	.align		4
        /*0000*/ 	.byte	0x04, 0x37
        /*0002*/ 	.short	(.L_139 - .L_138)
.L_138:
        /*0004*/ 	.word	0x00000082


	//----- nvinfo : EIATTR_KPARAM_INFO
	.align		4
.L_139:
        /*0008*/ 	.byte	0x04, 0x17
        /*000a*/ 	.short	(.L_141 - .L_140)
.L_140:
        /*000c*/ 	.word	0x00000000
        /*0010*/ 	.short	0x0004
        /*0012*/ 	.short	0x001c
        /*0014*/ 	.byte	0x00, 0xf0, 0x11, 0x00


	//----- nvinfo : EIATTR_KPARAM_INFO
	.align		4
.L_141:
        /*0018*/ 	.byte	0x04, 0x17
        /*001a*/ 	.short	(.L_143 - .L_142)
.L_142:
        /*001c*/ 	.word	0x00000000
        /*0020*/ 	.short	0x0003
        /*0022*/ 	.short	0x0018
        /*0024*/ 	.byte	0x00, 0xf0, 0x11, 0x00


	//----- nvinfo : EIATTR_KPARAM_INFO
	.align		4
.L_143:
        /*0028*/ 	.byte	0x04, 0x17
        /*002a*/ 	.short	(.L_145 - .L_144)
.L_144:
        /*002c*/ 	.word	0x00000000
        /*0030*/ 	.short	0x0002
        /*0032*/ 	.short	0x0010
        /*0034*/ 	.byte	0x00, 0xf5, 0x21, 0x00


	//----- nvinfo : EIATTR_KPARAM_INFO
	.align		4
.L_145:
        /*0038*/ 	.byte	0x04, 0x17
        /*003a*/ 	.short	(.L_147 - .L_146)
.L_146:
        /*003c*/ 	.word	0x00000000
        /*0040*/ 	.short	0x0001
        /*0042*/ 	.short	0x0008
        /*0044*/ 	.byte	0x00, 0xf5, 0x21, 0x00


	//----- nvinfo : EIATTR_KPARAM_INFO
	.align		4
.L_147:
        /*0048*/ 	.byte	0x04, 0x17
        /*004a*/ 	.short	(.L_149 - .L_148)
.L_148:
        /*004c*/ 	.word	0x00000000
        /*0050*/ 	.short	0x0000
        /*0052*/ 	.short	0x0000
        /*0054*/ 	.byte	0x00, 0xf5, 0x21, 0x00


	//----- nvinfo : EIATTR_SPARSE_MMA_MASK
	.align		4
.L_149:
        /*0058*/ 	.byte	0x03, 0x50
        /*005a*/ 	.short	0x0000


	//----- nvinfo : EIATTR_MAXREG_COUNT
	.align		4
        /*005c*/ 	.byte	0x03, 0x1b
        /*005e*/ 	.short	0x00ff


	//----- nvinfo : EIATTR_MERCURY_ISA_VERSION
	.align		4
        /*0060*/ 	.byte	0x03, 0x5f
        /*0062*/ 	.short	0x0101


	//----- nvinfo : EIATTR_VRC_CTA_INIT_COUNT
	.align		4
        /*0064*/ 	.byte	0x02, 0x4a
	.zero		1
	.zero		1


	//----- nvinfo : EIATTR_EXIT_INSTR_OFFSETS
	.align		4
        /*0068*/ 	.byte	0x04, 0x1c
        /*006a*/ 	.short	(.L_151 - .L_150)


	//   ....[0]....
.L_150:
        /*006c*/ 	.word	0x000000c0


	//   ....[1]....
        /*0070*/ 	.word	0x00000190


	//----- nvinfo : EIATTR_CBANK_PARAM_SIZE
	.align		4
.L_151:
        /*0074*/ 	.byte	0x03, 0x19
        /*0076*/ 	.short	0x0020


	//----- nvinfo : EIATTR_PARAM_CBANK
	.align		4
        /*0078*/ 	.byte	0x04, 0x0a
        /*007a*/ 	.short	(.L_153 - .L_152)
	.align		4
.L_152:
        /*007c*/ 	.word	index@(.nv.constant0._Z14MatEleSubtractPfS_S_ii)
        /*0080*/ 	.short	0x0380
        /*0082*/ 	.short	0x0020


	//----- nvinfo : EIATTR_SW_WAR
	.align		4
.L_153:
        /*0084*/ 	.byte	0x04, 0x36
        /*0086*/ 	.short	(.L_155 - .L_154)
.L_154:
        /*0088*/ 	.word	0x00000008
.L_155:


//--------------------- .nv.info._Z9MatEleAddPfS_S_ii --------------------------
	.section	.nv.info._Z9MatEleAddPfS_S_ii,"",@"SHT_CUDA_INFO"
	.sectionflags	@""
	.align	4


	//----- nvinfo : EIATTR_CUDA_API_VERSION
	.align		4
        /*0000*/ 	.byte	0x04, 0x37
        /*0002*/ 	.short	(.L_157 - .L_156)
.L_156:
        /*0004*/ 	.word	0x00000082


	//----- nvinfo : EIATTR_KPARAM_INFO
	.align		4
.L_157:
        /*0008*/ 	.byte	0x04, 0x17
        /*000a*/ 	.short	(.L_159 - .L_158)
.L_158:
        /*000c*/ 	.word	0x00000000
        /*0010*/ 	.short	0x0004
        /*0012*/ 	.short	0x001c
        /*0014*/ 	.byte	0x00, 0xf0, 0x11, 0x00


	//----- nvinfo : EIATTR_KPARAM_INFO
	.align		4
.L_159:
        /*0018*/ 	.byte	0x04, 0x17
        /*001a*/ 	.short	(.L_161 - .L_160)
.L_160:
        /*001c*/ 	.word	0x00000000
        /*0020*/ 	.short	0x0003
        /*0022*/ 	.short	0x0018
        /*0024*/ 	.byte	0x00, 0xf0, 0x11, 0x00


	//----- nvinfo : EIATTR_KPARAM_INFO
	.align		4
.L_161:
        /*0028*/ 	.byte	0x04, 0x17
        /*002a*/ 	.short	(.L_163 - .L_162)
.L_162:
        /*002c*/ 	.word	0x00000000
        /*0030*/ 	.short	0x0002
        /*0032*/ 	.short	0x0010
        /*0034*/ 	.byte	0x00, 0xf5, 0x21, 0x00


	//----- nvinfo : EIATTR_KPARAM_INFO
	.align		4
.L_163:
        /*0038*/ 	.byte	0x04, 0x17
        /*003a*/ 	.short	(.L_165 - .L_164)
.L_164:
        /*003c*/ 	.word	0x00000000
        /*0040*/ 	.short	0x0001
        /*0042*/ 	.short	0x0008
        /*0044*/ 	.byte	0x00, 0xf5, 0x21, 0x00


	//----- nvinfo : EIATTR_KPARAM_INFO
	.align		4
.L_165:
        /*0048*/ 	.byte	0x04, 0x17
        /*004a*/ 	.short	(.L_167 - .L_166)
.L_166:
        /*004c*/ 	.word	0x00000000
        /*0050*/ 	.short	0x0000
        /*0052*/ 	.short	0x0000
        /*0054*/ 	.byte	0x00, 0xf5, 0x21, 0x00


	//----- nvinfo : EIATTR_SPARSE_MMA_MASK
	.align		4
.L_167:
        /*0058*/ 	.byte	0x03, 0x50
        /*005a*/ 	.short	0x0000


	//----- nvinfo : EIATTR_MAXREG_COUNT
	.align		4
        /*005c*/ 	.byte	0x03, 0x1b
        /*005e*/ 	.short	0x00ff


	//----- nvinfo : EIATTR_MERCURY_ISA_VERSION
	.align		4
        /*0060*/ 	.byte	0x03, 0x5f
        /*0062*/ 	.short	0x0101


	//----- nvinfo : EIATTR_VRC_CTA_INIT_COUNT
	.align		4
        /*0064*/ 	.byte	0x02, 0x4a
	.zero		1
	.zero		1


	//----- nvinfo : EIATTR_EXIT_INSTR_OFFSETS
	.align		4
        /*0068*/ 	.byte	0x04, 0x1c
        /*006a*/ 	.short	(.L_169 - .L_168)


	//   ....[0]....
.L_168:
        /*006c*/ 	.word	0x000000c0


	//   ....[1]....
        /*0070*/ 	.word	0x00000190


	//----- nvinfo : EIATTR_CBANK_PARAM_SIZE
	.align		4
.L_169:
        /*0074*/ 	.byte	0x03, 0x19
        /*0076*/ 	.short	0x0020


	//----- nvinfo : EIATTR_PARAM_CBANK
	.align		4
        /*0078*/ 	.byte	0x04, 0x0a
        /*007a*/ 	.short	(.L_171 - .L_170)
	.align		4
.L_170:
        /*007c*/ 	.word	index@(.nv.constant0._Z9MatEleAddPfS_S_ii)
        /*0080*/ 	.short	0x0380
        /*0082*/ 	.short	0x0020


	//----- nvinfo : EIATTR_SW_WAR
	.align		4
.L_171:
        /*0084*/ 	.byte	0x04, 0x36
        /*0086*/ 	.short	(.L_173 - .L_172)
.L_172:
        /*0088*/ 	.word	0x00000008
.L_173:


//--------------------- .nv.info._Z9MatEleMulPfS_S_ii --------------------------
	.section	.nv.info._Z9MatEleMulPfS_S_ii,"",@"SHT_CUDA_INFO"
	.sectionflags	@""
	.align	4


	//----- nvinfo : EIATTR_CUDA_API_VERSION
	.align		4
        /*0000*/ 	.byte	0x04, 0x37
        /*0002*/ 	.short	(.L_175 - .L_174)
.L_174:
        /*0004*/ 	.word	0x00000082


	//----- nvinfo : EIATTR_KPARAM_INFO
	.align		4
.L_175:
        /*0008*/ 	.byte	0x04, 0x17
        /*000a*/ 	.short	(.L_177 - .L_176)
.L_176:
        /*000c*/ 	.word	0x00000000
        /*0010*/ 	.short	0x0004
        /*0012*/ 	.short	0x001c
        /*0014*/ 	.byte	0x00, 0xf0, 0x11, 0x00


	//----- nvinfo : EIATTR_KPARAM_INFO
	.align		4
.L_177:
        /*0018*/ 	.byte	0x04, 0x17
        /*001a*/ 	.short	(.L_179 - .L_178)
.L_178:
        /*001c*/ 	.word	0x00000000
        /*0020*/ 	.short	0x0003
        /*0022*/ 	.short	0x0018
        /*0024*/ 	.byte	0x00, 0xf0, 0x11, 0x00


	//----- nvinfo : EIATTR_KPARAM_INFO
	.align		4
.L_179:
        /*0028*/ 	.byte	0x04, 0x17
        /*002a*/ 	.short	(.L_181 - .L_180)
.L_180:
        /*002c*/ 	.word	0x00000000
        /*0030*/ 	.short	0x0002
        /*0032*/ 	.short	0x0010
        /*0034*/ 	.byte	0x00, 0xf5, 0x21, 0x00


	//----- nvinfo : EIATTR_KPARAM_INFO
	.align		4
.L_181:
        /*0038*/ 	.byte	0x04, 0x17
        /*003a*/ 	.short	(.L_183 - .L_182)
.L_182:
        /*003c*/ 	.word	0x00000000
        /*0040*/ 	.short	0x0001
        /*0042*/ 	.short	0x0008
        /*0044*/ 	.byte	0x00, 0xf5, 0x21, 0x00


	//----- nvinfo : EIATTR_KPARAM_INFO
	.align		4
.L_183:
        /*0048*/ 	.byte	0x04, 0x17
        /*004a*/ 	.short	(.L_185 - .L_184)
.L_184:
        /*004c*/ 	.word	0x00000000
        /*0050*/ 	.short	0x0000
        /*0052*/ 	.short	0x0000
        /*0054*/ 	.byte	0x00, 0xf5, 0x21, 0x00


	//----- nvinfo : EIATTR_SPARSE_MMA_MASK
	.align		4
.L_185:
        /*0058*/ 	.byte	0x03, 0x50
        /*005a*/ 	.short	0x0000


	//----- nvinfo : EIATTR_MAXREG_COUNT
	.align		4
        /*005c*/ 	.byte	0x03, 0x1b
        /*005e*/ 	.short	0x00ff


	//----- nvinfo : EIATTR_MERCURY_ISA_VERSION
	.align		4
        /*0060*/ 	.byte	0x03, 0x5f
        /*0062*/ 	.short	0x0101


	//----- nvinfo : EIATTR_VRC_CTA_INIT_COUNT
	.align		4
        /*0064*/ 	.byte	0x02, 0x4a
	.zero		1
	.zero		1


	//----- nvinfo : EIATTR_EXIT_INSTR_OFFSETS
	.align		4
        /*0068*/ 	.byte	0x04, 0x1c
        /*006a*/ 	.short	(.L_187 - .L_186)


	//   ....[0]....
.L_186:
        /*006c*/ 	.word	0x000000c0


	//   ....[1]....
        /*0070*/ 	.word	0x00000190


	//----- nvinfo : EIATTR_CBANK_PARAM_SIZE
	.align		4
.L_187:
        /*0074*/ 	.byte	0x03, 0x19
        /*0076*/ 	.short	0x0020


	//----- nvinfo : EIATTR_PARAM_CBANK
	.align		4
        /*0078*/ 	.byte	0x04, 0x0a
        /*007a*/ 	.short	(.L_189 - .L_188)
	.align		4
.L_188:
        /*007c*/ 	.word	index@(.nv.constant0._Z9MatEleMulPfS_S_ii)
        /*0080*/ 	.short	0x0380
        /*0082*/ 	.short	0x0020


	//----- nvinfo : EIATTR_SW_WAR
	.align		4
.L_189:
        /*0084*/ 	.byte	0x04, 0x36
        /*0086*/ 	.short	(.L_191 - .L_190)
.L_190:
        /*0088*/ 	.word	0x00000008
.L_191:


//--------------------- .nv.callgraph             --------------------------
	.section	.nv.callgraph,"",@"SHT_CUDA_CALLGRAPH"
	.align	4
	.sectionentsize	8
	.align		4
        /*0000*/ 	.word	0x00000000
	.align		4
        /*0004*/ 	.word	0xffffffff
	.align		4
        /*0008*/ 	.word	0x00000000
	.align		4
        /*000c*/ 	.word	0xfffffffe
	.align		4
        /*0010*/ 	.word	0x00000000
	.align		4
        /*0014*/ 	.word	0xfffffffd
	.align		4
        /*0018*/ 	.word	0x00000000
	.align		4
        /*001c*/ 	.word	0xfffffffc


//--------------------- .text._Z13MatEleDivide2PfS_ii --------------------------
	.section	.text._Z13MatEleDivide2PfS_ii,"ax",@progbits
	.align	128
        .global         _Z13MatEleDivide2PfS_ii
        .type           _Z13MatEleDivide2PfS_ii,@function
        .size           _Z13MatEleDivide2PfS_ii,(.L_x_34 - _Z13MatEleDivide2PfS_ii)
        .other          _Z13MatEleDivide2PfS_ii,@"STO_CUDA_ENTRY STV_DEFAULT"
_Z13MatEleDivide2PfS_ii:
.text._Z13MatEleDivide2PfS_ii:
[----:B------:R-:W-:Y:S01]  /*0000*/  LDC R1, c[0x0][0x37c] ;  /* 0x0000df00ff017b82 */ /* 0x000fe20000000800 */
[----:B------:R-:W0:Y:S01]  /*0010*/  S2R R5, SR_TID.Y ;  /* 0x0000000000057919 */ /* 0x000e220000002200 */
[----:B------:R-:W1:Y:S01]  /*0020*/  LDCU UR4, c[0x0][0x360] ;  /* 0x00006c00ff0477ac */ /* 0x000e620008000800 */
[----:B------:R-:W0:Y:S01]  /*0030*/  S2R R2, SR_CTAID.Y ;  /* 0x0000000000027919 */ /* 0x000e220000002600 */
[----:B------:R-:W0:Y:S01]  /*0040*/  LDCU UR5, c[0x0][0x364] ;  /* 0x00006c80ff0577ac */ /* 0x000e220008000800 */
[----:B------:R-:W1:Y:S01]  /*0050*/  S2R R0, SR_TID.X ;  /* 0x0000000000007919 */ /* 0x000e620000002100 */
[----:B------:R-:W2:Y:S01]  /*0060*/  LDCU.64 UR6, c[0x0][0x390] ;  /* 0x00007200ff0677ac */ /* 0x000ea20008000a00 */
[----:B------:R-:W1:Y:S01]  /*0070*/  S2R R3, SR_CTAID.X ;  /* 0x0000000000037919 */ /* 0x000e620000002500 */
[----:B0-----:R-:W-:-:S05]  /*0080*/  IMAD R5, R2, UR5, R5 ;  /* 0x0000000502057c24 */ /* 0x001fca000f8e0205 */
[----:B--2---:R-:W-:Y:S01]  /*0090*/  ISETP.GE.AND P0, PT, R5, UR6, PT ;  /* 0x0000000605007c0c */ /* 0x004fe2000bf06270 */
[----:B-1----:R-:W-:-:S05]  /*00a0*/  IMAD R0, R3, UR4, R0 ;  /* 0x0000000403007c24 */ /* 0x002fca000f8e0200 */
[----:B------:R-:W-:-:S13]  /*00b0*/  ISETP.GE.OR P0, PT, R0, UR7, P0 ;  /* 0x0000000700007c0c */ /* 0x000fda0008706670 */
[----:B------:R-:W-:Y:S05]  /*00c0*/  @P0 EXIT ;  /* 0x000000000000094d */ /* 0x000fea0003800000 */
[----:B------:R-:W0:Y:S01]  /*00d0*/  LDC.64 R2, c[0x0][0x388] ;  /* 0x0000e200ff027b82 */ /* 0x000e220000000a00 */
[----:B------:R-:W1:Y:S01]  /*00e0*/  LDCU.64 UR4, c[0x0][0x358] ;  /* 0x00006b00ff0477ac */ /* 0x000e620008000a00 */
[----:B------:R-:W-:-:S06]  /*00f0*/  IMAD R7, R5, UR7, R0 ;  /* 0x0000000705077c24 */ /* 0x000fcc000f8e0200 */
[----:B------:R-:W2:Y:S01]  /*0100*/  LDC.64 R4, c[0x0][0x380] ;  /* 0x0000e000ff047b82 */ /* 0x000ea20000000a00 */
[----:B0-----:R-:W-:-:S06]  /*0110*/  IMAD.WIDE R2, R7, 0x4, R2 ;  /* 0x0000000407027825 */ /* 0x001fcc00078e0202 */
[----:B-1----:R-:W3:Y:S01]  /*0120*/  LDG.E R3, desc[UR4][R2.64] ;  /* 0x0000000402037981 */ /* 0x002ee2000c1e1900 */
[----:B--2---:R-:W-:-:S05]  /*0130*/  IMAD.WIDE R4, R7, 0x4, R4 ;  /* 0x0000000407047825 */ /* 0x004fca00078e0204 */
[----:B------:R-:W2:Y:S01]  /*0140*/  LDG.E R0, desc[UR4][R4.64] ;  /* 0x0000000404007981 */ /* 0x000ea2000c1e1900 */
[----:B------:R-:W-:Y:S01]  /*0150*/  BSSY.RECONVERGENT B0, `(.L_x_0) ;  /* 0x000000c000007945 */ /* 0x000fe20003800200 */
[----:B---3--:R-:W0:Y:S08]  /*0160*/  MUFU.RCP R6, R3 ;  /* 0x0000000300067308 */ /* 0x008e300000001000 */
[----:B--2---:R-:W1:Y:S01]  /*0170*/  FCHK P0, R0, R3 ;  /* 0x0000000300007302 */ /* 0x004e620000000000 */
[----:B0-----:R-:W-:-:S04]  /*0180*/  FFMA R7, -R3, R6, 1 ;  /* 0x3f80000003077423 */ /* 0x001fc80000000106 */
[----:B------:R-:W-:-:S04]  /*0190*/  FFMA R7, R6, R7, R6 ;  /* 0x0000000706077223 */ /* 0x000fc80000000006 */
[----:B------:R-:W-:-:S04]  /*01a0*/  FFMA R6, R0, R7, RZ ;  /* 0x0000000700067223 */ /* 0x000fc800000000ff */
[----:B------:R-:W-:-:S04]  /*01b0*/  FFMA R8, -R3, R6, R0 ;  /* 0x0000000603087223 */ /* 0x000fc80000000100 */
[----:B------:R-:W-:Y:S01]  /*01c0*/  FFMA R7, R7, R8, R6 ;  /* 0x0000000807077223 */ /* 0x000fe20000000006 */
[----:B-1----:R-:W-:Y:S06]  /*01d0*/  @!P0 BRA `(.L_x_1) ;  /* 0x00000000000c8947 */ /* 0x002fec0003800000 */
[----:B------:R-:W-:-:S07]  /*01e0*/  MOV R2, 0x200 ;  /* 0x0000020000027802 */ /* 0x000fce0000000f00 */
[----:B------:R-:W-:Y:S05]  /*01f0*/  CALL.REL.NOINC `($__internal_0_$__cuda_sm3x_div_rn_noftz_f32_slowpath) ;  /* 0x0000000000107944 */ /* 0x000fea0003c00000 */
[----:B------:R-:W-:-:S07]  /*0200*/  IMAD.MOV.U32 R7, RZ, RZ, R0 ;  /* 0x000000ffff077224 */ /* 0x000fce00078e0000 */
.L_x_1:
[----:B------:R-:W-:Y:S05]  /*0210*/  BSYNC.RECONVERGENT B0 ;  /* 0x0000000000007941 */ /* 0x000fea0003800200 */
.L_x_0:
[----:B------:R-:W-:Y:S01]  /*0220*/  STG.E desc[UR4][R4.64], R7 ;  /* 0x0000000704007986 */ /* 0x000fe2000c101904 */
[----:B------:R-:W-:Y:S05]  /*0230*/  EXIT ;  /* 0x000000000000794d */ /* 0x000fea0003800000 */
        .weak           $__internal_0_$__cuda_sm3x_div_rn_noftz_f32_slowpath
        .type           $__internal_0_$__cuda_sm3x_div_rn_noftz_f32_slowpath,@function
        .size           $__internal_0_$__cuda_sm3x_div_rn_noftz_f32_slowpath,(.L_x_34 - $__internal_0_$__cuda_sm3x_div_rn_noftz_f32_slowpath)
$__internal_0_$__cuda_sm3x_div_rn_noftz_f32_slowpath:
[--C-:B------:R-:W-:Y:S01]  /*0240*/  SHF.R.U32.HI R7, RZ, 0x17, R3.reuse ;  /* 0x00000017ff077819 */ /* 0x100fe20000011603 */
[----:B------:R-:W-:Y:S01]  /*0250*/  BSSY.RECONVERGENT B1, `(.L_x_2) ;  /* 0x0000064000017945 */ /* 0x000fe20003800200 */
[--C-:B------:R-:W-:Y:S01]  /*0260*/  SHF.R.U32.HI R6, RZ, 0x17, R0.reuse ;  /* 0x00000017ff067819 */ /* 0x100fe20000011600 */
[----:B------:R-:W-:Y:S01]  /*0270*/  IMAD.MOV.U32 R8, RZ, RZ, R0 ;  /* 0x000000ffff087224 */ /* 0x000fe200078e0000 */
[----:B------:R-:W-:Y:S01]  /*0280*/  LOP3.LUT R7, R7, 0xff, RZ, 0xc0, !PT ;  /* 0x000000ff07077812 */ /* 0x000fe200078ec0ff */
[----:B------:R-:W-:Y:S01]  /*0290*/  IMAD.MOV.U32 R9, RZ, RZ, R3 ;  /* 0x000000ffff097224 */ /* 0x000fe200078e0003 */
[----:B------:R-:W-:-:S03]  /*02a0*/  LOP3.LUT R6, R6, 0xff, RZ, 0xc0, !PT ;  /* 0x000000ff06067812 */ /* 0x000fc600078ec0ff */
[----:B------:R-:W-:Y:S02]  /*02b0*/  VIADD R12, R7, 0xffffffff ;  /* 0xffffffff070c7836 */ /* 0x000fe40000000000 */
[----:B------:R-:W-:-:S03]  /*02c0*/  VIADD R11, R6, 0xffffffff ;  /* 0xffffffff060b7836 */ /* 0x000fc60000000000 */
[----:B------:R-:W-:-:S04]  /*02d0*/  ISETP.GT.U32.AND P0, PT, R12, 0xfd, PT ;  /* 0x000000fd0c00780c */ /* 0x000fc80003f04070 */
[----:B------:R-:W-:-:S13]  /*02e0*/  ISETP.GT.U32.OR P0, PT, R11, 0xfd, P0 ;  /* 0x000000fd0b00780c */ /* 0x000fda0000704470 */
[----:B------:R-:W-:Y:S01]  /*02f0*/  @!P0 IMAD.MOV.U32 R10, RZ, RZ, RZ ;  /* 0x000000ffff0a8224 */ /* 0x000fe200078e00ff */
[----:B------:R-:W-:Y:S06]  /*0300*/  @!P0 BRA `(.L_x_3) ;  /* 0x00000000005c8947 */ /* 0x000fec0003800000 */
[----:B------:R-:W-:Y:S02]  /*0310*/  FSETP.GTU.FTZ.AND P0, PT, |R0|, +INF , PT ;  /* 0x7f8000000000780b */ /* 0x000fe40003f1c200 */
[----:B------:R-:W-:-:S04]  /*0320*/  FSETP.GTU.FTZ.AND P1, PT, |R3|, +INF , PT ;  /* 0x7f8000000300780b */ /* 0x000fc80003f3c200 */
[----:B------:R-:W-:-:S13]  /*0330*/  PLOP3.LUT P0, PT, P0, P1, PT, 0xf8, 0x8f ;  /* 0x00000000008f781c */ /* 0x000fda0000703f70 */
[----:B------:R-:W-:Y:S05]  /*0340*/  @P0 BRA `(.L_x_4) ;  /* 0x00000004004c0947 */ /* 0x000fea0003800000 */
[----:B------:R-:W-:-:S13]  /*0350*/  LOP3.LUT P0, RZ, R9, 0x7fffffff, R8, 0xc8, !PT ;  /* 0x7fffffff09ff7812 */ /* 0x000fda000780c808 */
[----:B------:R-:W-:Y:S05]  /*0360*/  @!P0 BRA `(.L_x_5) ;  /* 0x00000004003c8947 */ /* 0x000fea0003800000 */
[C---:B------:R-:W-:Y:S02]  /*0370*/  FSETP.NEU.FTZ.AND P2, PT, |R0|.reuse, +INF , PT ;  /* 0x7f8000000000780b */ /* 0x040fe40003f5d200 */
[----:B------:R-:W-:Y:S02]  /*0380*/  FSETP.NEU.FTZ.AND P1, PT, |R3|, +INF , PT ;  /* 0x7f8000000300780b */ /* 0x000fe40003f3d200 */
[----:B------:R-:W-:-:S11]  /*0390*/  FSETP.NEU.FTZ.AND P0, PT, |R0|, +INF , PT ;  /* 0x7f8000000000780b */ /* 0x000fd60003f1d200 */
[----:B------:R-:W-:Y:S05]  /*03a0*/  @!P1 BRA !P2, `(.L_x_5) ;  /* 0x00000004002c9947 */ /* 0x000fea0005000000 */
[----:B------:R-:W-:-:S04]  /*03b0*/  LOP3.LUT P2, RZ, R8, 0x7fffffff, RZ, 0xc0, !PT ;  /* 0x7fffffff08ff7812 */ /* 0x000fc8000784c0ff */
[----:B------:R-:W-:-:S13]  /*03c0*/  PLOP3.LUT P1, PT, P1, P2, PT, 0x2f, 0xf2 ;  /* 0x0000000000f2781c */ /* 0x000fda0000f24577 */
[----:B------:R-:W-:Y:S05]  /*03d0*/  @P1 BRA `(.L_x_6) ;  /* 0x0000000400181947 */ /* 0x000fea0003800000 */
[----:B------:R-:W-:-:S04]  /*03e0*/  LOP3.LUT P1, RZ, R9, 0x7fffffff, RZ, 0xc0, !PT ;  /* 0x7fffffff09ff7812 */ /* 0x000fc8000782c0ff */
[----:B------:R-:W-:-:S13]  /*03f0*/  PLOP3.LUT P0, PT, P0, P1, PT, 0x2f, 0xf2 ;  /* 0x0000000000f2781c */ /* 0x000fda0000702577 */
[----:B------:R-:W-:Y:S05]  /*0400*/  @P0 BRA `(.L_x_7) ;  /* 0x0000000400000947 */ /* 0x000fea0003800000 */
[----:B------:R-:W-:Y:S02]  /*0410*/  ISETP.GE.AND P0, PT, R11, RZ, PT ;  /* 0x000000ff0b00720c */ /* 0x000fe40003f06270 */
[----:B------:R-:W-:-:S11]  /*0420*/  ISETP.GE.AND P1, PT, R12, RZ, PT ;  /* 0x000000ff0c00720c */ /* 0x000fd60003f26270 */
[----:B------:R-:W-:Y:S02]  /*0430*/  @P0 IMAD.MOV.U32 R10, RZ, RZ, RZ ;  /* 0x000000ffff0a0224 */ /* 0x000fe400078e00ff */
[----:B------:R-:W-:Y:S01]  /*0440*/  @!P0 FFMA R8, R0, 1.84467440737095516160e+19, RZ ;  /* 0x5f80000000088823 */ /* 0x000fe200000000ff */
[----:B------:R-:W-:Y:S02]  /*0450*/  @!P0 IMAD.MOV.U32 R10, RZ, RZ, -0x40 ;  /* 0xffffffc0ff0a8424 */ /* 0x000fe400078e00ff */
[----:B------:R-:W-:Y:S02]  /*0460*/  @!P1 FFMA R9, R3, 1.84467440737095516160e+19, RZ ;  /* 0x5f80000003099823 */ /* 0x000fe400000000ff */
[----:B------:R-:W-:-:S07]  /*0470*/  @!P1 VIADD R10, R10, 0x40 ;  /* 0x000000400a0a9836 */ /* 0x000fce0000000000 */
.L_x_3:
[----:B------:R-:W-:Y:S01]  /*0480*/  LEA R0, R7, 0xc0800000, 0x17 ;  /* 0xc080000007007811 */ /* 0x000fe200078eb8ff */
[----:B------:R-:W-:Y:S01]  /*0490*/  VIADD R6, R6, 0xffffff81 ;  /* 0xffffff8106067836 */ /* 0x000fe20000000000 */
[----:B------:R-:W-:Y:S03]  /*04a0*/  BSSY.RECONVERGENT B2, `(.L_x_8) ;  /* 0x0000035000027945 */ /* 0x000fe60003800200 */
[----:B------:R-:W-:Y:S01]  /*04b0*/  IMAD.IADD R9, R9, 0x1, -R0 ;  /* 0x0000000109097824 */ /* 0x000fe200078e0a00 */
[C---:B------:R-:W-:Y:S01]  /*04c0*/  IADD3 R7, PT, PT, R6.reuse, 0x7f, -R7 ;  /* 0x0000007f06077810 */ /* 0x040fe20007ffe807 */
[----:B------:R-:W-:Y:S02]  /*04d0*/  IMAD R0, R6, -0x800000, R8 ;  /* 0xff80000006007824 */ /* 0x000fe400078e0208 */
[----:B------:R-:W0:Y:S01]  /*04e0*/  MUFU.RCP R3, R9 ;  /* 0x0000000900037308 */ /* 0x000e220000001000 */
[----:B------:R-:W-:Y:S01]  /*04f0*/  FADD.FTZ R11, -R9, -RZ ;  /* 0x800000ff090b7221 */ /* 0x000fe20000010100 */
[----:B------:R-:W-:-:S03]  /*0500*/  IMAD.IADD R7, R7, 0x1, R10 ;  /* 0x0000000107077824 */ /* 0x000fc600078e020a */
[----:B0-----:R-:W-:-:S04]  /*0510*/  FFMA R12, R3, R11, 1 ;  /* 0x3f800000030c7423 */ /* 0x001fc8000000000b */
[----:B------:R-:W-:-:S04]  /*0520*/  FFMA R12, R3, R12, R3 ;  /* 0x0000000c030c7223 */ /* 0x000fc80000000003 */
[----:B------:R-:W-:-:S04]  /*0530*/  FFMA R3, R0, R12, RZ ;  /* 0x0000000c00037223 */ /* 0x000fc800000000ff */
[----:B------:R-:W-:-:S04]  /*0540*/  FFMA R8, R11, R3, R0 ;  /* 0x000000030b087223 */ /* 0x000fc80000000000 */
[----:B------:R-:W-:-:S04]  /*0550*/  FFMA R13, R12, R8, R3 ;  /* 0x000000080c0d7223 */ /* 0x000fc80000000003 */
[----:B------:R-:W-:-:S04]  /*0560*/  FFMA R8, R11, R13, R0 ;  /* 0x0000000d0b087223 */ /* 0x000fc80000000000 */
[----:B------:R-:W-:-:S05]  /*0570*/  FFMA R0, R12, R8, R13 ;  /* 0x000000080c007223 */ /* 0x000fca000000000d */
[----:B------:R-:W-:-:S04]  /*0580*/  SHF.R.U32.HI R3, RZ, 0x17, R0 ;  /* 0x00000017ff037819 */ /* 0x000fc80000011600 */
[----:B------:R-:W-:-:S05]  /*0590*/  LOP3.LUT R3, R3, 0xff, RZ, 0xc0, !PT ;  /* 0x000000ff03037812 */ /* 0x000fca00078ec0ff */
[----:B------:R-:W-:-:S04]  /*05a0*/  IMAD.IADD R9, R3, 0x1, R7 ;  /* 0x0000000103097824 */ /* 0x000fc800078e0207 */
[----:B------:R-:W-:-:S05]  /*05b0*/  VIADD R3, R9, 0xffffffff ;  /* 0xffffffff09037836 */ /* 0x000fca0000000000 */
[----:B------:R-:W-:-:S13]  /*05c0*/  ISETP.GE.U32.AND P0, PT, R3, 0xfe, PT ;  /* 0x000000fe0300780c */ /* 0x000fda0003f06070 */
[----:B------:R-:W-:Y:S05]  /*05d0*/  @!P0 BRA `(.L_x_9) ;  /* 0x0000000000808947 */ /* 0x000fea0003800000 */
[----:B------:R-:W-:-:S13]  /*05e0*/  ISETP.GT.AND P0, PT, R9, 0xfe, PT ;  /* 0x000000fe0900780c */ /* 0x000fda0003f04270 */
[----:B------:R-:W-:Y:S05]  /*05f0*/  @P0 BRA `(.L_x_10) ;  /* 0x00000000006c0947 */ /* 0x000fea0003800000 */
[----:B------:R-:W-:-:S13]  /*0600*/  ISETP.GE.AND P0, PT, R9, 0x1, PT ;  /* 0x000000010900780c */ /* 0x000fda0003f06270 */
[----:B------:R-:W-:Y:S05]  /*0610*/  @P0 BRA `(.L_x_11) ;  /* 0x0000000000740947 */ /* 0x000fea0003800000 */
[----:B------:R-:W-:Y:S02]  /*0620*/  ISETP.GE.AND P0, PT, R9, -0x18, PT ;  /* 0xffffffe80900780c */ /* 0x000fe40003f06270 */
[----:B------:R-:W-:-:S11]  /*0630*/  LOP3.LUT R0, R0, 0x80000000, RZ, 0xc0, !PT ;  /* 0x8000000000007812 */ /* 0x000fd600078ec0ff */
[----:B------:R-:W-:Y:S05]  /*0640*/  @!P0 BRA `(.L_x_11) ;  /* 0x0000000000688947 */ /* 0x000fea0003800000 */
[CCC-:B------:R-:W-:Y:S01]  /*0650*/  FFMA.RZ R3, R12.reuse, R8.reuse, R13.reuse ;  /* 0x000000080c037223 */ /* 0x1c0fe2000000c00d */
[CCC-:B------:R-:W-:Y:S01]  /*0660*/  FFMA.RM R6, R12.reuse, R8.reuse, R13.reuse ;  /* 0x000000080c067223 */ /* 0x1c0fe2000000400d */
[C---:B------:R-:W-:Y:S02]  /*0670*/  ISETP.NE.AND P2, PT, R9.reuse, RZ, PT ;  /* 0x000000ff0900720c */ /* 0x040fe40003f45270 */
[----:B------:R-:W-:Y:S02]  /*0680*/  ISETP.NE.AND P1, PT, R9, RZ, PT ;  /* 0x000000ff0900720c */ /* 0x000fe40003f25270 */
[----:B------:R-:W-:Y:S01]  /*0690*/  LOP3.LUT R7, R3, 0x7fffff, RZ, 0xc0, !PT ;  /* 0x007fffff03077812 */ /* 0x000fe200078ec0ff */
[----:B------:R-:W-:Y:S01]  /*06a0*/  FFMA.RP R3, R12, R8, R13 ;  /* 0x000000080c037223 */ /* 0x000fe2000000800d */
[----:B------:R-:W-:Y:S02]  /*06b0*/  VIADD R8, R9, 0x20 ;  /* 0x0000002009087836 */ /* 0x000fe40000000000 */
[----:B------:R-:W-:Y:S01]  /*06c0*/  LOP3.LUT R7, R7, 0x800000, RZ, 0xfc, !PT ;  /* 0x0080000007077812 */ /* 0x000fe200078efcff */
[----:B------:R-:W-:Y:S01]  /*06d0*/  IMAD.MOV R9, RZ, RZ, -R9 ;  /* 0x000000ffff097224 */ /* 0x000fe200078e0a09 */
[----:B------:R-:W-:-:S02]  /*06e0*/  FSETP.NEU.FTZ.AND P0, PT, R3, R6, PT ;  /* 0x000000060300720b */ /* 0x000fc40003f1d000 */
[----:B------:R-:W-:Y:S02]  /*06f0*/  SHF.L.U32 R8, R7, R8, RZ ;  /* 0x0000000807087219 */ /* 0x000fe400000006ff */
[----:B------:R-:W-:Y:S02]  /*0700*/  SEL R6, R9, RZ, P2 ;  /* 0x000000ff09067207 */ /* 0x000fe40001000000 */
[----:B------:R-:W-:Y:S02]  /*0710*/  ISETP.NE.AND P1, PT, R8, RZ, P1 ;  /* 0x000000ff0800720c */ /* 0x000fe40000f25270 */
[----:B------:R-:W-:Y:S02]  /*0720*/  SHF.R.U32.HI R6, RZ, R6, R7 ;  /* 0x00000006ff067219 */ /* 0x000fe40000011607 */
[----:B------:R-:W-:Y:S02]  /*0730*/  PLOP3.LUT P0, PT, P0, P1, PT, 0xf8, 0x8f ;  /* 0x00000000008f781c */ /* 0x000fe40000703f70 */
[----:B------:R-:W-:-:S02]  /*0740*/  SHF.R.U32.HI R8, RZ, 0x1, R6 ;  /* 0x00000001ff087819 */ /* 0x000fc40000011606 */
[----:B------:R-:W-:-:S04]  /*0750*/  SEL R3, RZ, 0x1, !P0 ;  /* 0x00000001ff037807 */ /* 0x000fc80004000000 */
[----:B------:R-:W-:-:S04]  /*0760*/  LOP3.LUT R3, R3, 0x1, R8, 0xf8, !PT ;  /* 0x0000000103037812 */ /* 0x000fc800078ef808 */
[----:B------:R-:W-:-:S05]  /*0770*/  LOP3.LUT R3, R3, R6, RZ, 0xc0, !PT ;  /* 0x0000000603037212 */ /* 0x000fca00078ec0ff */
[----:B------:R-:W-:-:S05]  /*0780*/  IMAD.IADD R3, R8, 0x1, R3 ;  /* 0x0000000108037824 */ /* 0x000fca00078e0203 */
[----:B------:R-:W-:Y:S01]  /*0790*/  LOP3.LUT R0, R3, R0, RZ, 0xfc, !PT ;  /* 0x0000000003007212 */ /* 0x000fe200078efcff */
[----:B------:R-:W-:Y:S06]  /*07a0*/  BRA `(.L_x_11) ;  /* 0x0000000000107947 */ /* 0x000fec0003800000 */
.L_x_10:
[----:B------:R-:W-:-:S04]  /*07b0*/  LOP3.LUT R0, R0, 0x80000000, RZ, 0xc0, !PT ;  /* 0x8000000000007812 */ /* 0x000fc800078ec0ff */
[----:B------:R-:W-:Y:S01]  /*07c0*/  LOP3.LUT R0, R0, 0x7f800000, RZ, 0xfc, !PT ;  /* 0x7f80000000007812 */ /* 0x000fe200078efcff */
[----:B------:R-:W-:Y:S06]  /*07d0*/  BRA `(.L_x_11) ;  /* 0x0000000000047947 */ /* 0x000fec0003800000 */
.L_x_9:
[----:B------:R-:W-:-:S07]  /*07e0*/  IMAD R0, R7, 0x800000, R0 ;  /* 0x0080000007007824 */ /* 0x000fce00078e0200 */
.L_x_11:
[----:B------:R-:W-:Y:S05]  /*07f0*/  BSYNC.RECONVERGENT B2 ;  /* 0x0000000000027941 */ /* 0x000fea0003800200 */
.L_x_8:
[----:B------:R-:W-:Y:S05]  /*0800*/  BRA `(.L_x_12) ;  /* 0x0000000000207947 */ /* 0x000fea0003800000 */
.L_x_7:
[----:B------:R-:W-:-:S04]  /*0810*/  LOP3.LUT R0, R9, 0x80000000, R8, 0x48, !PT ;  /* 0x8000000009007812 */ /* 0x000fc800078e4808 */
[----:B------:R-:W-:Y:S01]  /*0820*/  LOP3.LUT R0, R0, 0x7f800000, RZ, 0xfc, !PT ;  /* 0x7f80000000007812 */ /* 0x000fe200078efcff */
[----:B------:R-:W-:Y:S06]  /*0830*/  BRA `(.L_x_12) ;  /* 0x0000000000147947 */ /* 0x000fec0003800000 */
.L_x_6:
[----:B------:R-:W-:Y:S01]  /*0840*/  LOP3.LUT R0, R9, 0x80000000, R8, 0x48, !PT ;  /* 0x8000000009007812 */ /* 0x000fe200078e4808 */
[----:B------:R-:W-:Y:S06]  /*0850*/  BRA `(.L_x_12) ;  /* 0x00000000000c7947 */ /* 0x000fec0003800000 */
.L_x_5:
[----:B------:R-:W0:Y:S01]  /*0860*/  MUFU.RSQ R0, -QNAN ;  /* 0xffc0000000007908 */ /* 0x000e220000001400 */
[----:B------:R-:W-:Y:S05]  /*0870*/  BRA `(.L_x_12) ;  /* 0x0000000000047947 */ /* 0x000fea0003800000 */
.L_x_4:
[----:B------:R-:W-:-:S07]  /*0880*/  FADD.FTZ R0, R0, R3 ;  /* 0x0000000300007221 */ /* 0x000fce0000010000 */
.L_x_12:
[----:B------:R-:W-:Y:S05]  /*0890*/  BSYNC.RECONVERGENT B1 ;  /* 0x0000000000017941 */ /* 0x000fea0003800200 */
.L_x_2:
[----:B------:R-:W-:-:S04]  /*08a0*/  IMAD.MOV.U32 R3, RZ, RZ, 0x0 ;  /* 0x00000000ff037424 */ /* 0x000fc800078e00ff */
[----:B0-----:R-:W-:Y:S05]  /*08b0*/  RET.REL.NODEC R2 `(_Z13MatEleDivide2PfS_ii) ;  /* 0xfffffff402d07950 */ /* 0x001fea0003c3ffff */
.L_x_13:
[----:B------:R-:W-:-:S00]  /*08c0*/  BRA `(.L_x_13) ;  /* 0xfffffffc00fc7947 */ /* 0x000fc0000383ffff */
[----:B------:R-:W-:-:S00]  /*08d0*/  NOP ;  /* 0x0000000000007918 */ /* 0x000fc00000000000 */
        /* <DEDUP_REMOVED lines=10> */
.L_x_34:


//--------------------- .text._Z10MatEleMul2PfS_ii --------------------------
	.section	.text._Z10MatEleMul2PfS_ii,"ax",@progbits
	.align	128
        .global         _Z10MatEleMul2PfS_ii
        .type           _Z10MatEleMul2PfS_ii,@function
        .size           _Z10MatEleMul2PfS_ii,(.L_x_37 - _Z10MatEleMul2PfS_ii)
        .other          _Z10MatEleMul2PfS_ii,@"STO_CUDA_ENTRY STV_DEFAULT"
_Z10MatEleMul2PfS_ii:
.text._Z10MatEleMul2PfS_ii:
        /* <DEDUP_REMOVED lines=20> */
[----:B------:R-:W3:Y:S02]  /*0140*/  LDG.E R0, desc[UR4][R2.64] ;  /* 0x0000000402007981 */ /* 0x000ee4000c1e1900 */
[----:B---3--:R-:W-:-:S05]  /*0150*/  FMUL R7, R0, R5 ;  /* 0x0000000500077220 */ /* 0x008fca0000400000 */
[----:B------:R-:W-:Y:S01]  /*0160*/  STG.E desc[UR4][R2.64], R7 ;  /* 0x0000000702007986 */ /* 0x000fe2000c101904 */
[----:B------:R-:W-:Y:S05]  /*0170*/  EXIT ;  /* 0x000000000000794d */ /* 0x000fea0003800000 */
.L_x_14:
        /* <DEDUP_REMOVED lines=16> */
.L_x_37:


//--------------------- .text._Z10MatEleAdd2Pffii --------------------------
	.section	.text._Z10MatEleAdd2Pffii,"ax",@progbits
	.align	128
        .global         _Z10MatEleAdd2Pffii
        .type           _Z10MatEleAdd2Pffii,@function
        .size           _Z10MatEleAdd2Pffii,(.L_x_38 - _Z10MatEleAdd2Pffii)
        .other          _Z10MatEleAdd2Pffii,@"STO_CUDA_ENTRY STV_DEFAULT"
_Z10MatEleAdd2Pffii:
.text._Z10MatEleAdd2Pffii:
[----:B------:R-:W-:Y:S01]  /*0000*/  LDC R1, c[0x0][0x37c] ;  /* 0x0000df00ff017b82 */ /* 0x000fe20000000800 */
[----:B------:R-:W0:Y:S01]  /*0010*/  S2R R5, SR_TID.Y ;  /* 0x0000000000057919 */ /* 0x000e220000002200 */
[----:B------:R-:W1:Y:S01]  /*0020*/  LDCU UR4, c[0x0][0x360] ;  /* 0x00006c00ff0477ac */ /* 0x000e620008000800 */
[----:B------:R-:W0:Y:S01]  /*0030*/  S2R R2, SR_CTAID.Y ;  /* 0x0000000000027919 */ /* 0x000e220000002600 */
[----:B------:R-:W0:Y:S01]  /*0040*/  LDCU UR5, c[0x0][0x364] ;  /* 0x00006c80ff0577ac */ /* 0x000e220008000800 */
[----:B------:R-:W1:Y:S01]  /*0050*/  S2R R0, SR_TID.X ;  /* 0x0000000000007919 */ /* 0x000e620000002100 */
[----:B------:R-:W2:Y:S01]  /*0060*/  LDCU UR6, c[0x0][0x38c] ;  /* 0x00007180ff0677ac */ /* 0x000ea20008000800 */
[----:B------:R-:W1:Y:S01]  /*0070*/  S2R R3, SR_CTAID.X ;  /* 0x0000000000037919 */ /* 0x000e620000002500 */
[----:B------:R-:W3:Y:S01]  /*0080*/  LDCU UR7, c[0x0][0x390] ;  /* 0x00007200ff0777ac */ /* 0x000ee20008000800 */
[----:B0-----:R-:W-:-:S05]  /*0090*/  IMAD R5, R2, UR5, R5 ;  /* 0x0000000502057c24 */ /* 0x001fca000f8e0205 */
[----:B--2---:R-:W-:Y:S01]  /*00a0*/  ISETP.GE.AND P0, PT, R5, UR6, PT ;  /* 0x0000000605007c0c */ /* 0x004fe2000bf06270 */
[----:B-1----:R-:W-:-:S05]  /*00b0*/  IMAD R0, R3, UR4, R0 ;  /* 0x0000000403007c24 */ /* 0x002fca000f8e0200 */
[----:B---3--:R-:W-:-:S13]  /*00c0*/  ISETP.GE.OR P0, PT, R0, UR7, P0 ;  /* 0x0000000700007c0c */ /* 0x008fda0008706670 */
[----:B------:R-:W-:Y:S05]  /*00d0*/  @P0 EXIT ;  /* 0x000000000000094d */ /* 0x000fea0003800000 */
[----:B------:R-:W0:Y:S01]  /*00e0*/  LDC.64 R2, c[0x0][0x380] ;  /* 0x0000e000ff027b82 */ /* 0x000e220000000a00 */
[----:B------:R-:W1:Y:S01]  /*00f0*/  LDCU.64 UR4, c[0x0][0x358] ;  /* 0x00006b00ff0477ac */ /* 0x000e620008000a00 */
[----:B------:R-:W-:Y:S01]  /*0100*/  IMAD R5, R5, UR7, R0 ;  /* 0x0000000705057c24 */ /* 0x000fe2000f8e0200 */
[----:B------:R-:W2:Y:S03]  /*0110*/  LDCU UR6, c[0x0][0x388] ;  /* 0x00007100ff0677ac */ /* 0x000ea60008000800 */
[----:B0-----:R-:W-:-:S05]  /*0120*/  IMAD.WIDE R2, R5, 0x4, R2 ;  /* 0x0000000405027825 */ /* 0x001fca00078e0202 */
[----:B-1----:R-:W2:Y:S02]  /*0130*/  LDG.E R0, desc[UR4][R2.64] ;  /* 0x0000000402007981 */ /* 0x002ea4000c1e1900 */
[----:B--2---:R-:W-:-:S05]  /*0140*/  FADD R5, R0, UR6 ;  /* 0x0000000600057e21 */ /* 0x004fca0008000000 */
[----:B------:R-:W-:Y:S01]  /*0150*/  STG.E desc[UR4][R2.64], R5 ;  /* 0x0000000502007986 */ /* 0x000fe2000c101904 */
[----:B------:R-:W-:Y:S05]  /*0160*/  EXIT ;  /* 0x000000000000794d */ /* 0x000fea0003800000 */
.L_x_15:
        /* <DEDUP_REMOVED lines=9> */
.L_x_38:


//--------------------- .text._Z12MatEleDividePfS_S_ii --------------------------
	.section	.text._Z12MatEleDividePfS_S_ii,"ax",@progbits
	.align	128
        .global         _Z12MatEleDividePfS_S_ii
        .type           _Z12MatEleDividePfS_S_ii,@function
        .size           _Z12MatEleDividePfS_S_ii,(.L_x_35 - _Z12MatEleDividePfS_S_ii)
        .other          _Z12MatEleDividePfS_S_ii,@"STO_CUDA_ENTRY STV_DEFAULT"
_Z12MatEleDividePfS_S_ii:
.text._Z12MatEleDividePfS_S_ii:
        /* <DEDUP_REMOVED lines=17> */
[----:B0-----:R-:W-:-:S05]  /*0110*/  IMAD.WIDE R6, R2, 0x4, R6 ;  /* 0x0000000402067825 */ /* 0x001fca00078e0206 */
        /* <DEDUP_REMOVED lines=13> */
[----:B------:R-:W-:Y:S05]  /*01f0*/  CALL.REL.NOINC `($__internal_1_$__cuda_sm3x_div_rn_noftz_f32_slowpath) ;  /* 0x0000000000187944 */ /* 0x000fea0003c00000 */
[----:B------:R-:W-:-:S07]  /*0200*/  IMAD.MOV.U32 R9, RZ, RZ, R0 ;  /* 0x000000ffff097224 */ /* 0x000fce00078e0000 */
.L_x_17:
[----:B------:R-:W-:Y:S05]  /*0210*/  BSYNC.RECONVERGENT B0 ;  /* 0x0000000000007941 */ /* 0x000fea0003800200 */
.L_x_16:
[----:B------:R-:W0:Y:S02]  /*0220*/  LDC.64 R4, c[0x0][0x390] ;  /* 0x0000e400ff047b82 */ /* 0x000e240000000a00 */
[----:B0-----:R-:W-:-:S05]  /*0230*/  IMAD.WIDE R2, R2, 0x4, R4 ;  /* 0x0000000402027825 */ /* 0x001fca00078e0204 */
[----:B------:R-:W-:Y:S01]  /*0240*/  STG.E desc[UR4][R2.64], R9 ;  /* 0x0000000902007986 */ /* 0x000fe2000c101904 */
[----:B------:R-:W-:Y:S05]  /*0250*/  EXIT ;  /* 0x000000000000794d */ /* 0x000fea0003800000 */
        .weak           $__internal_1_$__cuda_sm3x_div_rn_noftz_f32_slowpath
        .type           $__internal_1_$__cuda_sm3x_div_rn_noftz_f32_slowpath,@function
        .size           $__internal_1_$__cuda_sm3x_div_rn_noftz_f32_slowpath,(.L_x_35 - $__internal_1_$__cuda_sm3x_div_rn_noftz_f32_slowpath)
$__internal_1_$__cuda_sm3x_div_rn_noftz_f32_slowpath:
        /* <DEDUP_REMOVED lines=36> */
.L_x_19:
        /* <DEDUP_REMOVED lines=51> */
.L_x_26:
[----:B------:R-:W-:-:S04]  /*07d0*/  LOP3.LUT R0, R0, 0x80000000, RZ, 0xc0, !PT ;  /* 0x8000000000007812 */ /* 0x000fc800078ec0ff */
[----:B------:R-:W-:Y:S01]  /*07e0*/  LOP3.LUT R0, R0, 0x7f800000, RZ, 0xfc, !PT ;  /* 0x7f80000000007812 */ /* 0x000fe200078efcff */
[----:B------:R-:W-:Y:S06]  /*07f0*/  BRA `(.L_x_27) ;  /* 0x0000000000047947 */ /* 0x000fec0003800000 */
.L_x_25:
[----:B------:R-:W-:-:S07]  /*0800*/  IMAD R0, R6, 0x800000, R0 ;  /* 0x0080000006007824 */ /* 0x000fce00078e0200 */
.L_x_27:
[----:B------:R-:W-:Y:S05]  /*0810*/  BSYNC.RECONVERGENT B2 ;  /* 0x0000000000027941 */ /* 0x000fea0003800200 */
.L_x_24:
[----:B------:R-:W-:Y:S05]  /*0820*/  BRA `(.L_x_28) ;  /* 0x0000000000207947 */ /* 0x000fea0003800000 */
.L_x_23:
[----:B------:R-:W-:-:S04]  /*0830*/  LOP3.LUT R0, R8, 0x80000000, R7, 0x48, !PT ;  /* 0x8000000008007812 */ /* 0x000fc800078e4807 */
[----:B------:R-:W-:Y:S01]  /*0840*/  LOP3.LUT R0, R0, 0x7f800000, RZ, 0xfc, !PT ;  /* 0x7f80000000007812 */ /* 0x000fe200078efcff */
[----:B------:R-:W-:Y:S06]  /*0850*/  BRA `(.L_x_28) ;  /* 0x0000000000147947 */ /* 0x000fec0003800000 */
.L_x_22:
[----:B------:R-:W-:Y:S01]  /*0860*/  LOP3.LUT R0, R8, 0x80000000, R7, 0x48, !PT ;  /* 0x8000000008007812 */ /* 0x000fe200078e4807 */
[----:B------:R-:W-:Y:S06]  /*0870*/  BRA `(.L_x_28) ;  /* 0x00000000000c7947 */ /* 0x000fec0003800000 */
.L_x_21:
[----:B------:R-:W0:Y:S01]  /*0880*/  MUFU.RSQ R0, -QNAN ;  /* 0xffc0000000007908 */ /* 0x000e220000001400 */
[----:B------:R-:W-:Y:S05]  /*0890*/  BRA `(.L_x_28) ;  /* 0x0000000000047947 */ /* 0x000fea0003800000 */
.L_x_20:
[----:B------:R-:W-:-:S07]  /*08a0*/  FADD.FTZ R0, R0, R3 ;  /* 0x0000000300007221 */ /* 0x000fce0000010000 */
.L_x_28:
[----:B------:R-:W-:Y:S05]  /*08b0*/  BSYNC.RECONVERGENT B1 ;  /* 0x0000000000017941 */ /* 0x000fea0003800200 */
.L_x_18:
[----:B------:R-:W-:-:S04]  /*08c0*/  IMAD.MOV.U32 R5, RZ, RZ, 0x0 ;  /* 0x00000000ff057424 */ /* 0x000fc800078e00ff */
[----:B0-----:R-:W-:Y:S05]  /*08d0*/  RET.REL.NODEC R4 `(_Z12MatEleDividePfS_S_ii) ;  /* 0xfffffff404c87950 */ /* 0x001fea0003c3ffff */
.L_x_29:
        /* <DEDUP_REMOVED lines=10> */
.L_x_35:


//--------------------- .text._Z12MatEleSquarePfS_ii --------------------------
	.section	.text._Z12MatEleSquarePfS_ii,"ax",@progbits
	.align	128
        .global         _Z12MatEleSquarePfS_ii
        .type           _Z12MatEleSquarePfS_ii,@function
        .size           _Z12MatEleSquarePfS_ii,(.L_x_40 - _Z12MatEleSquarePfS_ii)
        .other          _Z12MatEleSquarePfS_ii,@"STO_CUDA_ENTRY STV_DEFAULT"
_Z12MatEleSquarePfS_ii:
.text._Z12MatEleSquarePfS_ii:
        /* <DEDUP_REMOVED lines=19> */
[----:B--2---:R-:W-:-:S04]  /*0130*/  IMAD.WIDE R4, R7, 0x4, R4 ;  /* 0x0000000407047825 */ /* 0x004fc800078e0204 */
[----:B---3--:R-:W-:-:S05]  /*0140*/  FMUL R7, R2, R2 ;  /* 0x0000000202077220 */ /* 0x008fca0000400000 */
[----:B------:R-:W-:Y:S01]  /*0150*/  STG.E desc[UR4][R4.64], R7 ;  /* 0x0000000704007986 */ /* 0x000fe2000c101904 */
[----:B------:R-:W-:Y:S05]  /*0160*/  EXIT ;  /* 0x000000000000794d */ /* 0x000fea0003800000 */
.L_x_30:
        /* <DEDUP_REMOVED lines=9> */
.L_x_40:


//--------------------- .text._Z14MatEleSubtractPfS_S_ii --------------------------
	.section	.text._Z14MatEleSubtractPfS_S_ii,"ax",@progbits
	.align	128
        .global         _Z14MatEleSubtractPfS_S_ii
        .type           _Z14MatEleSubtractPfS_S_ii,@function
        .size           _Z14MatEleSubtractPfS_S_ii,(.L_x_41 - _Z14MatEleSubtractPfS_S_ii)
        .other          _Z14MatEleSubtractPfS_S_ii,@"STO_CUDA_ENTRY STV_DEFAULT"
_Z14MatEleSubtractPfS_S_ii:
.text._Z14MatEleSubtractPfS_S_ii:
        /* <DEDUP_REMOVED lines=16> */
[----:B------:R-:W2:Y:S08]  /*0100*/  LDC.64 R4, c[0x0][0x388] ;  /* 0x0000e200ff047b82 */ /* 0x000eb00000000a00 */
[----:B------:R-:W3:Y:S01]  /*0110*/  LDC.64 R6, c[0x0][0x390] ;  /* 0x0000e400ff067b82 */ /* 0x000ee20000000a00 */
[----:B0-----:R-:W-:-:S06]  /*0120*/  IMAD.WIDE R2, R9, 0x4, R2 ;  /* 0x0000000409027825 */ /* 0x001fcc00078e0202 */
[----:B-1----:R-:W4:Y:S01]  /*0130*/  LDG.E R2, desc[UR4][R2.64] ;  /* 0x0000000402027981 */ /* 0x002f22000c1e1900 */
[----:B--2---:R-:W-:-:S06]  /*0140*/  IMAD.WIDE R4, R9, 0x4, R4 ;  /* 0x0000000409047825 */ /* 0x004fcc00078e0204 */
[----:B------:R-:W4:Y:S01]  /*0150*/  LDG.E R5, desc[UR4][R4.64] ;  /* 0x0000000404057981 */ /* 0x000f22000c1e1900 */
[----:B---3--:R-:W-:-:S04]  /*0160*/  IMAD.WIDE R6, R9, 0x4, R6 ;  /* 0x0000000409067825 */ /* 0x008fc800078e0206 */
[----:B----4-:R-:W-:-:S05]  /*0170*/  FADD R9, R2, -R5 ;  /* 0x8000000502097221 */ /* 0x010fca0000000000 */
[----:B------:R-:W-:Y:S01]  /*0180*/  STG.E desc[UR4][R6.64], R9 ;  /* 0x0000000906007986 */ /* 0x000fe2000c101904 */
[----:B------:R-:W-:Y:S05]  /*0190*/  EXIT ;  /* 0x000000000000794d */ /* 0x000fea0003800000 */
.L_x_31:
        /* <DEDUP_REMOVED lines=14> */
.L_x_41:


//--------------------- .text._Z9MatEleAddPfS_S_ii --------------------------
	.section	.text._Z9MatEleAddPfS_S_ii,"ax",@progbits
	.align	128
        .global         _Z9MatEleAddPfS_S_ii
        .type           _Z9MatEleAddPfS_S_ii,@function
        .size           _Z9MatEleAddPfS_S_ii,(.L_x_42 - _Z9MatEleAddPfS_S_ii)
        .other          _Z9MatEleAddPfS_S_ii,@"STO_CUDA_ENTRY STV_DEFAULT"
_Z9MatEleAddPfS_S_ii:
.text._Z9MatEleAddPfS_S_ii:
        /* <DEDUP_REMOVED lines=23> */
[----:B----4-:R-:W-:-:S05]  /*0170*/  FADD R9, R2, R5 ;  /* 0x0000000502097221 */ /* 0x010fca0000000000 */
[----:B------:R-:W-:Y:S01]  /*0180*/  STG.E desc[UR4][R6.64], R9 ;  /* 0x0000000906007986 */ /* 0x000fe2000c101904 */
[----:B------:R-:W-:Y:S05]  /*0190*/  EXIT ;  /* 0x000000000000794d */ /* 0x000fea0003800000 */
.L_x_32:
        /* <DEDUP_REMOVED lines=14> */
.L_x_42:


//--------------------- .text._Z9MatEleMulPfS_S_ii --------------------------
	.section	.text._Z9MatEleMulPfS_S_ii,"ax",@progbits
	.align	128
        .global         _Z9MatEleMulPfS_S_ii
        .type           _Z9MatEleMulPfS_S_ii,@function
        .size           _Z9MatEleMulPfS_S_ii,(.L_x_43 - _Z9MatEleMulPfS_S_ii)
        .other          _Z9MatEleMulPfS_S_ii,@"STO_CUDA_ENTRY STV_DEFAULT"
_Z9MatEleMulPfS_S_ii:
.text._Z9MatEleMulPfS_S_ii:
        /* <DEDUP_REMOVED lines=23> */
[----:B----4-:R-:W-:-:S05]  /*0170*/  FMUL R9, R2, R5 ;  /* 0x0000000502097220 */ /* 0x010fca0000400000 */
[----:B------:R-:W-:Y:S01]  /*0180*/  STG.E desc[UR4][R6.64], R9 ;  /* 0x0000000906007986 */ /* 0x000fe2000c101904 */
[----:B------:R-:W-:Y:S05]  /*0190*/  EXIT ;  /* 0x000000000000794d */ /* 0x000fea0003800000 */
.L_x_33:
        /* <DEDUP_REMOVED lines=14> */
.L_x_43:


//--------------------- .nv.shared.reserved.0     --------------------------
	.section	.nv.shared.reserved.0,"aw",@nobits
	.weak		__nv_reservedSMEM_offset_0_alias
	.size		__nv_reservedSMEM_offset_0_alias, 0, 64
	.other		__nv_reservedSMEM_offset_0_alias,@"STO_CUDA_RESERVED_SHARED STV_DEFAULT"
__nv_reservedSMEM_offset_0_alias:
	.zero		0
	.zero		64


//--------------------- .nv.constant0._Z13MatEleDivide2PfS_ii --------------------------
	.section	.nv.constant0._Z13MatEleDivide2PfS_ii,"a",@progbits
	.sectionflags	@""
	.align	4
.nv.constant0._Z13MatEleDivide2PfS_ii:
	.zero		920


//--------------------- .nv.constant0._Z10MatEleMul2PfS_ii --------------------------
	.section	.nv.constant0._Z10MatEleMul2PfS_ii,"a",@progbits
	.sectionflags	@""
	.align	4
.nv.constant0._Z10MatEleMul2PfS_ii:
	.zero		920


//--------------------- .nv.constant0._Z10MatEleAdd2Pffii --------------------------
	.section	.nv.constant0._Z10MatEleAdd2Pffii,"a",@progbits
	.sectionflags	@""
	.align	4
.nv.constant0._Z10MatEleAdd2Pffii:
	.zero		916


//--------------------- .nv.constant0._Z12MatEleDividePfS_S_ii --------------------------
	.section	.nv.constant0._Z12MatEleDividePfS_S_ii,"a",@progbits
	.sectionflags	@""
	.align	4
.nv.constant0._Z12MatEleDividePfS_S_ii:
	.zero		928


//--------------------- .nv.constant0._Z12MatEleSquarePfS_ii --------------------------
	.section	.nv.constant0._Z12MatEleSquarePfS_ii,"a",@progbits
	.sectionflags	@""
	.align	4
.nv.constant0._Z12MatEleSquarePfS_ii:
	.zero		920


//--------------------- .nv.constant0._Z14MatEleSubtractPfS_S_ii --------------------------
	.section	.nv.constant0._Z14MatEleSubtractPfS_S_ii,"a",@progbits
	.sectionflags	@""
	.align	4
.nv.constant0._Z14MatEleSubtractPfS_S_ii:
	.zero		928


//--------------------- .nv.constant0._Z9MatEleAddPfS_S_ii --------------------------
	.section	.nv.constant0._Z9MatEleAddPfS_S_ii,"a",@progbits
	.sectionflags	@""
	.align	4
.nv.constant0._Z9MatEleAddPfS_S_ii:
	.zero		928


//--------------------- .nv.constant0._Z9MatEleMulPfS_S_ii --------------------------
	.section	.nv.constant0._Z9MatEleMulPfS_S_ii,"a",@progbits
	.sectionflags	@""
	.align	4
.nv.constant0._Z9MatEleMulPfS_S_ii:
	.zero		928


//--------------------- SYMBOLS --------------------------

	.type		.nv.reservedSmem.offset0,@object
	.size		.nv.reservedSmem.offset0,0x4
